	.target	sm_90a

	.elftype	@"ET_EXEC"


//--------------------- .note.nv.tkinfo           --------------------------
	.section	.note.nv.tkinfo,"",@"SHT_NOTE"
	.sectionflags	@"SHF_NOTE_NV_TKINFO"
	.tkinfo
        /*0018*/ 	.word	0x00000002
        /*0030*/ 	.string	""
        /*0030*/ 	.string	"ptxas"
        /*0030*/ 	.string	"Cuda compilation tools, release 13.0, V13.0.88"
        /*0030*/ 	.string	"Build cuda_13.0.r13.0/compiler.36424714_0"
        /*0030*/ 	.string	"-arch sm_90a -m 64 "



//--------------------- .note.nv.cuinfo           --------------------------
	.section	.note.nv.cuinfo,"",@"SHT_NOTE"
	.sectionflags	@"SHF_NOTE_NV_CUINFO"
        /*0018*/ 	.short	0x0002
        /*001a*/ 	.short	0x005a
        /*001c*/ 	.short	0x0082
	.zero		2


//--------------------- .nv.info                  --------------------------
	.section	.nv.info,"",@"SHT_CUDA_INFO"
	.align	4


	//----- nvinfo : EIATTR_REGCOUNT
	.align		4
        /*0000*/ 	.byte	0x04, 0x2f
        /*0002*/ 	.short	(.L_15 - .L_14)
	.align		4
.L_14:
        /*0004*/ 	.word	index@(_ZN7cutlass13device_kernelINS_4gemm6kernel13GemmUniversalIN4cute5tupleIJiiiiEEENS1_10collective13CollectiveMmaINS1_34MainloopSm90TmaGmmaWarpSpecializedILi14ENS5_IJNS4_1CILi2EEENSA_ILi1EEESC_EEENS1_35KernelTmaWarpSpecializedCooperativeEEENS5_IJNSA_ILi128EEESG_NSA_ILi32EEEEEENS_6half_tENS5_IJlSC_lEEESJ_SK_NS4_8TiledMMAINS4_8MMA_AtomIJNS4_4SM904GMMA26MMA_64x128x16_F32F16F16_SSILNSO_5MajorE0ELSQ_0ELNSO_7ScaleInE1ELSR_1EEEEEENS4_6LayoutISD_NS5_IJSC_NSA_ILi0EEESV_EEEEENS5_IJNS4_10UnderscoreESY_SY_EEEEENS4_13SM90_TMA_LOADENS4_14ComposedLayoutINS4_7SwizzleILi2ELi4ELi3EEENS4_18smem_ptr_flag_bitsILi16EEENSU_INS5_IJNSA_ILi8EEESH_EEENS5_IJSH_SC_EEEEEEEvNS4_8identityENS4_23SM90_TMA_LOAD_MULTICASTES1B_vS1C_EENS_8epilogue10collective6detail29Sm90TmaWarpSpecializedAdapterINS1G_15DefaultEpilogueISJ_SK_SK_NS1F_6thread17LinearCombinationISJ_Li1EffLNS1K_9ScaleType4KindE0ELNS_15FloatRoundStyleE2ESJ_EENS1_15EpilogueDefaultEEEEEvvEEEEvNT_6ParamsE)
        /*0008*/ 	.word	0x000000a8


	//----- nvinfo : EIATTR_FRAME_SIZE
	.align		4
.L_15:
        /*000c*/ 	.byte	0x04, 0x11
        /*000e*/ 	.short	(.L_17 - .L_16)
	.align		4
.L_16:
        /*0010*/ 	.word	index@(_ZN7cutlass13device_kernelINS_4gemm6kernel13GemmUniversalIN4cute5tupleIJiiiiEEENS1_10collective13CollectiveMmaINS1_34MainloopSm90TmaGmmaWarpSpecializedILi14ENS5_IJNS4_1CILi2EEENSA_ILi1EEESC_EEENS1_35KernelTmaWarpSpecializedCooperativeEEENS5_IJNSA_ILi128EEESG_NSA_ILi32EEEEEENS_6half_tENS5_IJlSC_lEEESJ_SK_NS4_8TiledMMAINS4_8MMA_AtomIJNS4_4SM904GMMA26MMA_64x128x16_F32F16F16_SSILNSO_5MajorE0ELSQ_0ELNSO_7ScaleInE1ELSR_1EEEEEENS4_6LayoutISD_NS5_IJSC_NSA_ILi0EEESV_EEEEENS5_IJNS4_10UnderscoreESY_SY_EEEEENS4_13SM90_TMA_LOADENS4_14ComposedLayoutINS4_7SwizzleILi2ELi4ELi3EEENS4_18smem_ptr_flag_bitsILi16EEENSU_INS5_IJNSA_ILi8EEESH_EEENS5_IJSH_SC_EEEEEEEvNS4_8identityENS4_23SM90_TMA_LOAD_MULTICASTES1B_vS1C_EENS_8epilogue10collective6detail29Sm90TmaWarpSpecializedAdapterINS1G_15DefaultEpilogueISJ_SK_SK_NS1F_6thread17LinearCombinationISJ_Li1EffLNS1K_9ScaleType4KindE0ELNS_15FloatRoundStyleE2ESJ_EENS1_15EpilogueDefaultEEEEEvvEEEEvNT_6ParamsE)
        /*0014*/ 	.word	0x00000000


	//----- nvinfo : EIATTR_MIN_STACK_SIZE
	.align		4
.L_17:
        /*0018*/ 	.byte	0x04, 0x12
        /*001a*/ 	.short	(.L_19 - .L_18)
	.align		4
.L_18:
        /*001c*/ 	.word	index@(_ZN7cutlass13device_kernelINS_4gemm6kernel13GemmUniversalIN4cute5tupleIJiiiiEEENS1_10collective13CollectiveMmaINS1_34MainloopSm90TmaGmmaWarpSpecializedILi14ENS5_IJNS4_1CILi2EEENSA_ILi1EEESC_EEENS1_35KernelTmaWarpSpecializedCooperativeEEENS5_IJNSA_ILi128EEESG_NSA_ILi32EEEEEENS_6half_tENS5_IJlSC_lEEESJ_SK_NS4_8TiledMMAINS4_8MMA_AtomIJNS4_4SM904GMMA26MMA_64x128x16_F32F16F16_SSILNSO_5MajorE0ELSQ_0ELNSO_7ScaleInE1ELSR_1EEEEEENS4_6LayoutISD_NS5_IJSC_NSA_ILi0EEESV_EEEEENS5_IJNS4_10UnderscoreESY_SY_EEEEENS4_13SM90_TMA_LOADENS4_14ComposedLayoutINS4_7SwizzleILi2ELi4ELi3EEENS4_18smem_ptr_flag_bitsILi16EEENSU_INS5_IJNSA_ILi8EEESH_EEENS5_IJSH_SC_EEEEEEEvNS4_8identityENS4_23SM90_TMA_LOAD_MULTICASTES1B_vS1C_EENS_8epilogue10collective6detail29Sm90TmaWarpSpecializedAdapterINS1G_15DefaultEpilogueISJ_SK_SK_NS1F_6thread17LinearCombinationISJ_Li1EffLNS1K_9ScaleType4KindE0ELNS_15FloatRoundStyleE2ESJ_EENS1_15EpilogueDefaultEEEEEvvEEEEvNT_6ParamsE)
        /*0020*/ 	.word	0x00000000
.L_19:


//--------------------- .nv.compat                --------------------------
	.section	.nv.compat,"",@"SHT_CUDA_COMPAT_INFO"
	.align	4
        /*0000*/ 	.byte	0x02, 0x09, 0x01, 0x00, 0x02, 0x02, 0x04, 0x00, 0x02, 0x05, 0x05, 0x00, 0x03, 0x07, 0x01, 0x01
        /*0010*/ 	.byte	0x02, 0x03, 0x01, 0x00, 0x02, 0x06, 0x01, 0x00, 0x04, 0x0b, 0x08, 0x00, 0x00, 0x00, 0x00, 0x00
        /*0020*/ 	.byte	0x00, 0x00, 0x00, 0x00


//--------------------- .nv.info._ZN7cutlass13device_kernelINS_4gemm6kernel13GemmUniversalIN4cute5tupleIJiiiiEEENS1_10collective13CollectiveMmaINS1_34MainloopSm90TmaGmmaWarpSpecializedILi14ENS5_IJNS4_1CILi2EEENSA_ILi1EEESC_EEENS1_35KernelTmaWarpSpecializedCooperativeEEENS5_IJNSA_ILi128EEESG_NSA_ILi32EEEEEENS_6half_tENS5_IJlSC_lEEESJ_SK_NS4_8TiledMMAINS4_8MMA_AtomIJNS4_4SM904GMMA26MMA_64x128x16_F32F16F16_SSILNSO_5MajorE0ELSQ_0ELNSO_7ScaleInE1ELSR_1EEEEEENS4_6LayoutISD_NS5_IJSC_NSA_ILi0EEESV_EEEEENS5_IJNS4_10UnderscoreESY_SY_EEEEENS4_13SM90_TMA_LOADENS4_14ComposedLayoutINS4_7SwizzleILi2ELi4ELi3EEENS4_18smem_ptr_flag_bitsILi16EEENSU_INS5_IJNSA_ILi8EEESH_EEENS5_IJSH_SC_EEEEEEEvNS4_8identityENS4_23SM90_TMA_LOAD_MULTICASTES1B_vS1C_EENS_8epilogue10collective6detail29Sm90TmaWarpSpecializedAdapterINS1G_15DefaultEpilogueISJ_SK_SK_NS1F_6thread17LinearCombinationISJ_Li1EffLNS1K_9ScaleType4KindE0ELNS_15FloatRoundStyleE2ESJ_EENS1_15EpilogueDefaultEEEEEvvEEEEvNT_6ParamsE --------------------------
	.section	.nv.info._ZN7cutlass13device_kernelINS_4gemm6kernel13GemmUniversalIN4cute5tupleIJiiiiEEENS1_10collective13CollectiveMmaINS1_34MainloopSm90TmaGmmaWarpSpecializedILi14ENS5_IJNS4_1CILi2EEENSA_ILi1EEESC_EEENS1_35KernelTmaWarpSpecializedCooperativeEEENS5_IJNSA_ILi128EEESG_NSA_ILi32EEEEEENS_6half_tENS5_IJlSC_lEEESJ_SK_NS4_8TiledMMAINS4_8MMA_AtomIJNS4_4SM904GMMA26MMA_64x128x16_F32F16F16_SSILNSO_5MajorE0ELSQ_0ELNSO_7ScaleInE1ELSR_1EEEEEENS4_6LayoutISD_NS5_IJSC_NSA_ILi0EEESV_EEEEENS5_IJNS4_10UnderscoreESY_SY_EEEEENS4_13SM90_TMA_LOADENS4_14ComposedLayoutINS4_7SwizzleILi2ELi4ELi3EEENS4_18smem_ptr_flag_bitsILi16EEENSU_INS5_IJNSA_ILi8EEESH_EEENS5_IJSH_SC_EEEEEEEvNS4_8identityENS4_23SM90_TMA_LOAD_MULTICASTES1B_vS1C_EENS_8epilogue10collective6detail29Sm90TmaWarpSpecializedAdapterINS1G_15DefaultEpilogueISJ_SK_SK_NS1F_6thread17LinearCombinationISJ_Li1EffLNS1K_9ScaleType4KindE0ELNS_15FloatRoundStyleE2ESJ_EENS1_15EpilogueDefaultEEEEEvvEEEEvNT_6ParamsE,"",@"SHT_CUDA_INFO"
	.sectionflags	@""
	.align	4


	//----- nvinfo : EIATTR_CUDA_API_VERSION
	.align		4
        /*0000*/ 	.byte	0x04, 0x37
        /*0002*/ 	.short	(.L_21 - .L_20)
.L_20:
        /*0004*/ 	.word	0x00000082


	//----- nvinfo : EIATTR_KPARAM_INFO
	.align		4
.L_21:
        /*0008*/ 	.byte	0x04, 0x17
        /*000a*/ 	.short	(.L_23 - .L_22)
.L_22:
        /*000c*/ 	.word	0x00000000
        /*0010*/ 	.short	0x0000
        /*0012*/ 	.short	0x0070
        /*0014*/ 	.byte	0x00, 0xf0, 0x01, 0x10


	//----- nvinfo : EIATTR_SPARSE_MMA_MASK
	.align		4
.L_23:
        /*0018*/ 	.byte	0x03, 0x50
        /*001a*/ 	.short	0x0000


	//----- nvinfo : EIATTR_MAXREG_COUNT
	.align		4
        /*001c*/ 	.byte	0x03, 0x1b
        /*001e*/ 	.short	0x00a8


	//----- nvinfo : EIATTR_NUM_BARRIERS
	.align		4
        /*0020*/ 	.byte	0x02, 0x4c
        /*0022*/ 	.byte	0x01
	.zero		1


	//----- nvinfo : EIATTR_EXTERNS
	.align		4
        /*0024*/ 	.byte	0x04, 0x0f
        /*0026*/ 	.short	(.L_25 - .L_24)


	//   ....[0]....
	.align		4
.L_24:
        /*0028*/ 	.word	index@(__assertfail)


	//----- nvinfo : EIATTR_MERCURY_ISA_VERSION
	.align		4
.L_25:
        /*002c*/ 	.byte	0x03, 0x5f
        /*002e*/ 	.short	0x0101


	//----- nvinfo : EIATTR_INT_WARP_WIDE_INSTR_OFFSETS
	.align		4
        /*0030*/ 	.byte	0x04, 0x31
        /*0032*/ 	.short	(.L_27 - .L_26)


	//   ....[0]....
.L_26:
        /*0034*/ 	.word	0x000005f0


	//   ....[1]....
        /*0038*/ 	.word	0x00000620


	//   ....[2]....
        /*003c*/ 	.word	0x000007e0


	//----- nvinfo : EIATTR_COOP_GROUP_MASK_REGIDS
	.align		4
.L_27:
        /*0040*/ 	.byte	0x04, 0x29
        /*0042*/ 	.short	(.L_29 - .L_28)


	//   ....[0]....
.L_28:
        /*0044*/ 	.word	0xffffffff


	//   ....[1]....
        /*0048*/ 	.word	0xffffffff


	//   ....[2]....
        /*004c*/ 	.word	0xffffffff


	//   ....[3]....
        /*0050*/ 	.word	0xffffffff


	//   ....[4]....
        /*0054*/ 	.word	0xffffffff


	//   ....[5]....
        /*0058*/ 	.word	0xffffffff


	//----- nvinfo : EIATTR_COOP_GROUP_INSTR_OFFSETS
	.align		4
.L_29:
        /*005c*/ 	.byte	0x04, 0x28
        /*005e*/ 	.short	(.L_31 - .L_30)


	//   ....[0]....
.L_30:
        /*0060*/ 	.word	0x00000060


	//   ....[1]....
        /*0064*/ 	.word	0x00000070


	//   ....[2]....
        /*0068*/ 	.word	0x00000130


	//   ....[3]....
        /*006c*/ 	.word	0x00000440


	//   ....[4]....
        /*0070*/ 	.word	0x00000960


	//   ....[5]....
        /*0074*/ 	.word	0x000013a0


	//----- nvinfo : EIATTR_REG_RECONFIG
	.align		4
.L_31:
        /*0078*/ 	.byte	0x01, 0x54
	.zero		2


	//----- nvinfo : EIATTR_SYSCALL_OFFSETS
	.align		4
        /*007c*/ 	.byte	0x04, 0x46
        /*007e*/ 	.short	(.L_33 - .L_32)


	//   ....[0]....
.L_32:
        /*0080*/ 	.word	0x00001560


	//----- nvinfo : EIATTR_MBARRIER_INSTR_OFFSETS
	.align		4
.L_33:
        /*0084*/ 	.byte	0x04, 0x39
        /*0086*/ 	.short	(.L_35 - .L_34)


	//   ....[0]....
.L_34:
        /*0088*/ 	.word	0x00000250
        /*008c*/ 	.word	0x000000ff
        /*0090*/ 	.word	0x00000000
        /*0094*/ 	.short	0x0100
        /*0096*/ 	.byte	0x08
	.zero		1


	//   ....[1]....
        /*0098*/ 	.word	0x00000260
        /*009c*/ 	.word	0x000000ff
        /*00a0*/ 	.word	0x00000070
        /*00a4*/ 	.short	0x0100
        /*00a6*/ 	.byte	0x08
	.zero		1


	//   ....[2]....
        /*00a8*/ 	.word	0x00000270
        /*00ac*/ 	.word	0x000000ff
        /*00b0*/ 	.word	0x00000008
        /*00b4*/ 	.short	0x0100
        /*00b6*/ 	.byte	0x08
	.zero		1


	//   ....[3]....
        /*00b8*/ 	.word	0x00000280
        /*00bc*/ 	.word	0x000000ff
        /*00c0*/ 	.word	0x00000078
        /*00c4*/ 	.short	0x0100
        /*00c6*/ 	.byte	0x08
	.zero		1


	//   ....[4]....
        /*00c8*/ 	.word	0x00000290
        /*00cc*/ 	.word	0x000000ff
        /*00d0*/ 	.word	0x00000010
        /*00d4*/ 	.short	0x0100
        /*00d6*/ 	.byte	0x08
	.zero		1


	//   ....[5]....
        /*00d8*/ 	.word	0x000002a0
        /*00dc*/ 	.word	0x000000ff
        /*00e0*/ 	.word	0x00000080
        /*00e4*/ 	.short	0x0100
        /*00e6*/ 	.byte	0x08
	.zero		1


	//   ....[6]....
        /*00e8*/ 	.word	0x000002b0
        /*00ec*/ 	.word	0x000000ff
        /*00f0*/ 	.word	0x00000018
        /*00f4*/ 	.short	0x0100
        /*00f6*/ 	.byte	0x08
	.zero		1


	//   ....[7]....
        /*00f8*/ 	.word	0x000002c0
        /*00fc*/ 	.word	0x000000ff
        /*0100*/ 	.word	0x00000088
        /*0104*/ 	.short	0x0100
        /*0106*/ 	.byte	0x08
	.zero		1


	//   ....[8]....
        /*0108*/ 	.word	0x000002d0
        /*010c*/ 	.word	0x000000ff
        /*0110*/ 	.word	0x00000020
        /*0114*/ 	.short	0x0100
        /*0116*/ 	.byte	0x08
	.zero		1


	//   ....[9]....
        /*0118*/ 	.word	0x000002e0
        /*011c*/ 	.word	0x000000ff
        /*0120*/ 	.word	0x00000090
        /*0124*/ 	.short	0x0100
        /*0126*/ 	.byte	0x08
	.zero		1


	//   ....[10]....
        /*0128*/ 	.word	0x000002f0
        /*012c*/ 	.word	0x000000ff
        /*0130*/ 	.word	0x00000028
        /*0134*/ 	.short	0x0100
        /*0136*/ 	.byte	0x08
	.zero		1


	//   ....[11]....
        /*0138*/ 	.word	0x00000300
        /*013c*/ 	.word	0x000000ff
        /*0140*/ 	.word	0x00000098
        /*0144*/ 	.short	0x0100
        /*0146*/ 	.byte	0x08
	.zero		1


	//   ....[12]....
        /*0148*/ 	.word	0x00000310
        /*014c*/ 	.word	0x000000ff
        /*0150*/ 	.word	0x00000030
        /*0154*/ 	.short	0x0100
        /*0156*/ 	.byte	0x08
	.zero		1


	//   ....[13]....
        /*0158*/ 	.word	0x00000320
        /*015c*/ 	.word	0x000000ff
        /*0160*/ 	.word	0x000000a0
        /*0164*/ 	.short	0x0100
        /*0166*/ 	.byte	0x08
	.zero		1


	//   ....[14]....
        /*0168*/ 	.word	0x00000330
        /*016c*/ 	.word	0x000000ff
        /*0170*/ 	.word	0x00000038
        /*0174*/ 	.short	0x0100
        /*0176*/ 	.byte	0x08
	.zero		1


	//   ....[15]....
        /*0178*/ 	.word	0x00000340
        /*017c*/ 	.word	0x000000ff
        /*0180*/ 	.word	0x000000a8
        /*0184*/ 	.short	0x0100
        /*0186*/ 	.byte	0x08
	.zero		1


	//   ....[16]....
        /*0188*/ 	.word	0x00000350
        /*018c*/ 	.word	0x000000ff
        /*0190*/ 	.word	0x00000040
        /*0194*/ 	.short	0x0100
        /*0196*/ 	.byte	0x08
	.zero		1


	//   ....[17]....
        /*0198*/ 	.word	0x00000360
        /*019c*/ 	.word	0x000000ff
        /*01a0*/ 	.word	0x000000b0
        /*01a4*/ 	.short	0x0100
        /*01a6*/ 	.byte	0x08
	.zero		1


	//   ....[18]....
        /*01a8*/ 	.word	0x00000370
        /*01ac*/ 	.word	0x000000ff
        /*01b0*/ 	.word	0x00000048
        /*01b4*/ 	.short	0x0100
        /*01b6*/ 	.byte	0x08
	.zero		1


	//   ....[19]....
        /*01b8*/ 	.word	0x00000380
        /*01bc*/ 	.word	0x000000ff
        /*01c0*/ 	.word	0x000000b8
        /*01c4*/ 	.short	0x0100
        /*01c6*/ 	.byte	0x08
	.zero		1


	//   ....[20]....
        /*01c8*/ 	.word	0x00000390
        /*01cc*/ 	.word	0x000000ff
        /*01d0*/ 	.word	0x00000050
        /*01d4*/ 	.short	0x0100
        /*01d6*/ 	.byte	0x08
	.zero		1


	//   ....[21]....
        /*01d8*/ 	.word	0x000003a0
        /*01dc*/ 	.word	0x000000ff
        /*01e0*/ 	.word	0x000000c0
        /*01e4*/ 	.short	0x0100
        /*01e6*/ 	.byte	0x08
	.zero		1


	//   ....[22]....
        /*01e8*/ 	.word	0x000003b0
        /*01ec*/ 	.word	0x000000ff
        /*01f0*/ 	.word	0x00000058
        /*01f4*/ 	.short	0x0100
        /*01f6*/ 	.byte	0x08
	.zero		1


	//   ....[23]....
        /*01f8*/ 	.word	0x000003c0
        /*01fc*/ 	.word	0x000000ff
        /*0200*/ 	.word	0x000000c8
        /*0204*/ 	.short	0x0100
        /*0206*/ 	.byte	0x08
	.zero		1


	//   ....[24]....
        /*0208*/ 	.word	0x000003d0
        /*020c*/ 	.word	0x000000ff
        /*0210*/ 	.word	0x00000060
        /*0214*/ 	.short	0x0100
        /*0216*/ 	.byte	0x08
	.zero		1


	//   ....[25]....
        /*0218*/ 	.word	0x000003e0
        /*021c*/ 	.word	0x000000ff
        /*0220*/ 	.word	0x000000d0
        /*0224*/ 	.short	0x0100
        /*0226*/ 	.byte	0x08
	.zero		1


	//   ....[26]....
        /*0228*/ 	.word	0x000003f0
        /*022c*/ 	.word	0x000000ff
        /*0230*/ 	.word	0x00000068
        /*0234*/ 	.short	0x0100
        /*0236*/ 	.byte	0x08
	.zero		1


	//   ....[27]....
        /*0238*/ 	.word	0x00000400
        /*023c*/ 	.word	0x000000ff
        /*0240*/ 	.word	0x000000d8
        /*0244*/ 	.short	0x0100
        /*0246*/ 	.byte	0x08
	.zero		1


	//   ....[28]....
        /*0248*/ 	.word	0x00000860
        /*024c*/ 	.word	0x000000ff
        /*0250*/ 	.word	0x000000f0
        /*0254*/ 	.short	0x0100
        /*0256*/ 	.byte	0x06
	.zero		1


	//   ....[29]....
        /*0258*/ 	.word	0x000008f0
        /*025c*/ 	.word	0x000000ff
        /*0260*/ 	.word	0x000000f8
        /*0264*/ 	.short	0x0100
        /*0266*/ 	.byte	0x06
	.zero		1


	//   ....[30]....
        /*0268*/ 	.word	0x00001620
        /*026c*/ 	.word	0x00000003
        /*0270*/ 	.word	0x00000000
        /*0274*/ 	.short	0x010a
        /*0276*/ 	.byte	0x3f
	.zero		1


	//   ....[31]....
        /*0278*/ 	.word	0x00001660
        /*027c*/ 	.word	0x00000003
        /*0280*/ 	.word	0x00000000
        /*0284*/ 	.short	0x010a
        /*0286*/ 	.byte	0x3f
	.zero		1


	//   ....[32]....
        /*0288*/ 	.word	0x00001930
        /*028c*/ 	.word	0x00000005
        /*0290*/ 	.word	0x00000000
        /*0294*/ 	.short	0x010a
        /*0296*/ 	.byte	0x3f
	.zero		1


	//   ....[33]....
        /*0298*/ 	.word	0x00001970
        /*029c*/ 	.word	0x00000005
        /*02a0*/ 	.word	0x00000000
        /*02a4*/ 	.short	0x010a
        /*02a6*/ 	.byte	0x3f
	.zero		1


	//   ....[34]....
        /*02a8*/ 	.word	0x00001ad0
        /*02ac*/ 	.word	0x00000004
        /*02b0*/ 	.word	0x00000000
        /*02b4*/ 	.short	0x0101
        /*02b6*/ 	.byte	0x3f
	.zero		1


	//   ....[35]....
        /*02b8*/ 	.word	0x00001d00
        /*02bc*/ 	.word	0x00000000
        /*02c0*/ 	.word	0x00000000
        /*02c4*/ 	.short	0x0101
        /*02c6*/ 	.byte	0x3f
	.zero		1


	//   ....[36]....
        /*02c8*/ 	.word	0x00007020
        /*02cc*/ 	.word	0x00000017
        /*02d0*/ 	.word	0x00000070
        /*02d4*/ 	.short	0x010a
        /*02d6*/ 	.byte	0x3f
	.zero		1


	//   ....[37]....
        /*02d8*/ 	.word	0x000073c0
        /*02dc*/ 	.word	0x00000003
        /*02e0*/ 	.word	0x000000f8
        /*02e4*/ 	.short	0x0101
        /*02e6*/ 	.byte	0x3f
	.zero		1


	//   ....[38]....
        /*02e8*/ 	.word	0x00007b00
        /*02ec*/ 	.word	0x00000007
        /*02f0*/ 	.word	0x00000000
        /*02f4*/ 	.short	0x010a
        /*02f6*/ 	.byte	0x3f
	.zero		1


	//   ....[39]....
        /*02f8*/ 	.word	0x00007b80
        /*02fc*/ 	.word	0x00000008
        /*0300*/ 	.word	0x00000000
        /*0304*/ 	.short	0x010a
        /*0306*/ 	.byte	0x3f
	.zero		1


	//   ....[40]....
        /*0308*/ 	.word	0x00007c10
        /*030c*/ 	.word	0x00000009
        /*0310*/ 	.word	0x00000000
        /*0314*/ 	.short	0x010a
        /*0316*/ 	.byte	0x3f
	.zero		1


	//   ....[41]....
        /*0318*/ 	.word	0x00007ca0
        /*031c*/ 	.word	0x00000008
        /*0320*/ 	.word	0x00000000
        /*0324*/ 	.short	0x010a
        /*0326*/ 	.byte	0x3f
	.zero		1


	//   ....[42]....
        /*0328*/ 	.word	0x00007d30
        /*032c*/ 	.word	0x00000009
        /*0330*/ 	.word	0x00000000
        /*0334*/ 	.short	0x010a
        /*0336*/ 	.byte	0x3f
	.zero		1


	//   ....[43]....
        /*0338*/ 	.word	0x00007dc0
        /*033c*/ 	.word	0x00000008
        /*0340*/ 	.word	0x00000000
        /*0344*/ 	.short	0x010a
        /*0346*/ 	.byte	0x3f
	.zero		1


	//   ....[44]....
        /*0348*/ 	.word	0x00007e50
        /*034c*/ 	.word	0x00000009
        /*0350*/ 	.word	0x00000000
        /*0354*/ 	.short	0x010a
        /*0356*/ 	.byte	0x3f
	.zero		1


	//   ....[45]....
        /*0358*/ 	.word	0x00007ee0
        /*035c*/ 	.word	0x00000008
        /*0360*/ 	.word	0x00000000
        /*0364*/ 	.short	0x010a
        /*0366*/ 	.byte	0x3f
	.zero		1


	//   ....[46]....
        /*0368*/ 	.word	0x00007f70
        /*036c*/ 	.word	0x00000009
        /*0370*/ 	.word	0x00000000
        /*0374*/ 	.short	0x010a
        /*0376*/ 	.byte	0x3f
	.zero		1


	//   ....[47]....
        /*0378*/ 	.word	0x00008000
        /*037c*/ 	.word	0x00000008
        /*0380*/ 	.word	0x00000000
        /*0384*/ 	.short	0x010a
        /*0386*/ 	.byte	0x3f
	.zero		1


	//   ....[48]....
        /*0388*/ 	.word	0x00008090
        /*038c*/ 	.word	0x00000009
        /*0390*/ 	.word	0x00000000
        /*0394*/ 	.short	0x010a
        /*0396*/ 	.byte	0x3f
	.zero		1


	//   ....[49]....
        /*0398*/ 	.word	0x00008120
        /*039c*/ 	.word	0x00000008
        /*03a0*/ 	.word	0x00000000
        /*03a4*/ 	.short	0x010a
        /*03a6*/ 	.byte	0x3f
	.zero		1


	//   ....[50]....
        /*03a8*/ 	.word	0x000081b0
        /*03ac*/ 	.word	0x0000000b
        /*03b0*/ 	.word	0x00000000
        /*03b4*/ 	.short	0x010a
        /*03b6*/ 	.byte	0x3f
	.zero		1


	//   ....[51]....
        /*03b8*/ 	.word	0x00008240
        /*03bc*/ 	.word	0x00000003
        /*03c0*/ 	.word	0x00000000
        /*03c4*/ 	.short	0x010a
        /*03c6*/ 	.byte	0x3f
	.zero		1


	//   ....[52]....
        /*03c8*/ 	.word	0x000082a0
        /*03cc*/ 	.word	0x00000003
        /*03d0*/ 	.word	0x00000000
        /*03d4*/ 	.short	0x010a
        /*03d6*/ 	.byte	0x3f
	.zero		1


	//   ....[53]....
        /*03d8*/ 	.word	0x000082f0
        /*03dc*/ 	.word	0x00000005
        /*03e0*/ 	.word	0x00000000
        /*03e4*/ 	.short	0x010a
        /*03e6*/ 	.byte	0x3f
	.zero		1


	//   ....[54]....
        /*03e8*/ 	.word	0x000083c0
        /*03ec*/ 	.word	0x00000017
        /*03f0*/ 	.word	0x00000070
        /*03f4*/ 	.short	0x010a
        /*03f6*/ 	.byte	0x3f
	.zero		1


	//   ....[55]....
        /*03f8*/ 	.word	0x00008490
        /*03fc*/ 	.word	0x00000007
        /*0400*/ 	.word	0x00000000
        /*0404*/ 	.short	0x010a
        /*0406*/ 	.byte	0x3f
	.zero		1


	//   ....[56]....
        /*0408*/ 	.word	0x000084e0
        /*040c*/ 	.word	0x00000008
        /*0410*/ 	.word	0x00000000
        /*0414*/ 	.short	0x010a
        /*0416*/ 	.byte	0x3f
	.zero		1


	//   ....[57]....
        /*0418*/ 	.word	0x00008530
        /*041c*/ 	.word	0x00000009
        /*0420*/ 	.word	0x00000000
        /*0424*/ 	.short	0x010a
        /*0426*/ 	.byte	0x3f
	.zero		1


	//   ....[58]....
        /*0428*/ 	.word	0x00008580
        /*042c*/ 	.word	0x00000008
        /*0430*/ 	.word	0x00000000
        /*0434*/ 	.short	0x010a
        /*0436*/ 	.byte	0x3f
	.zero		1


	//   ....[59]....
        /*0438*/ 	.word	0x000085d0
        /*043c*/ 	.word	0x00000009
        /*0440*/ 	.word	0x00000000
        /*0444*/ 	.short	0x010a
        /*0446*/ 	.byte	0x3f
	.zero		1


	//   ....[60]....
        /*0448*/ 	.word	0x00008620
        /*044c*/ 	.word	0x00000008
        /*0450*/ 	.word	0x00000000
        /*0454*/ 	.short	0x010a
        /*0456*/ 	.byte	0x3f
	.zero		1


	//   ....[61]....
        /*0458*/ 	.word	0x00008670
        /*045c*/ 	.word	0x00000009
        /*0460*/ 	.word	0x00000000
        /*0464*/ 	.short	0x010a
        /*0466*/ 	.byte	0x3f
	.zero		1


	//   ....[62]....
        /*0468*/ 	.word	0x000086c0
        /*046c*/ 	.word	0x00000008
        /*0470*/ 	.word	0x00000000
        /*0474*/ 	.short	0x010a
        /*0476*/ 	.byte	0x3f
	.zero		1


	//   ....[63]....
        /*0478*/ 	.word	0x00008710
        /*047c*/ 	.word	0x00000009
        /*0480*/ 	.word	0x00000000
        /*0484*/ 	.short	0x010a
        /*0486*/ 	.byte	0x3f
	.zero		1


	//   ....[64]....
        /*0488*/ 	.word	0x00008760
        /*048c*/ 	.word	0x00000008
        /*0490*/ 	.word	0x00000000
        /*0494*/ 	.short	0x010a
        /*0496*/ 	.byte	0x3f
	.zero		1


	//   ....[65]....
        /*0498*/ 	.word	0x000087b0
        /*049c*/ 	.word	0x00000009
        /*04a0*/ 	.word	0x00000000
        /*04a4*/ 	.short	0x010a
        /*04a6*/ 	.byte	0x3f
	.zero		1


	//   ....[66]....
        /*04a8*/ 	.word	0x00008800
        /*04ac*/ 	.word	0x00000008
        /*04b0*/ 	.word	0x00000000
        /*04b4*/ 	.short	0x010a
        /*04b6*/ 	.byte	0x3f
	.zero		1


	//   ....[67]....
        /*04b8*/ 	.word	0x00008850
        /*04bc*/ 	.word	0x0000000b
        /*04c0*/ 	.word	0x00000000
        /*04c4*/ 	.short	0x010a
        /*04c6*/ 	.byte	0x3f
	.zero		1


	//----- nvinfo : EIATTR_NUM_MBARRIERS
	.align		4
.L_35:
        /*04c8*/ 	.byte	0x03, 0x38
        /*04ca*/ 	.short	0x001e


	//----- nvinfo : EIATTR_EXIT_INSTR_OFFSETS
	.align		4
        /*04cc*/ 	.byte	0x04, 0x1c
        /*04ce*/ 	.short	(.L_37 - .L_36)


	//   ....[0]....
.L_36:
        /*04d0*/ 	.word	0x00000ac0


	//   ....[1]....
        /*04d4*/ 	.word	0x000012d0


	//   ....[2]....
        /*04d8*/ 	.word	0x00006730


	//   ....[3]....
        /*04dc*/ 	.word	0x00006c90


	//   ....[4]....
        /*04e0*/ 	.word	0x00008290


	//----- nvinfo : EIATTR_MAX_THREADS
	.align		4
.L_37:
        /*04e4*/ 	.byte	0x04, 0x05
        /*04e6*/ 	.short	(.L_39 - .L_38)
.L_38:
        /*04e8*/ 	.word	0x00000180
        /*04ec*/ 	.word	0x00000001
        /*04f0*/ 	.word	0x00000001


	//----- nvinfo : EIATTR_CRS_STACK_SIZE
	.align		4
.L_39:
        /*04f4*/ 	.byte	0x04, 0x1e
        /*04f6*/ 	.short	(.L_41 - .L_40)
.L_40:
        /*04f8*/ 	.word	0x00000000


	//----- nvinfo : EIATTR_CBANK_PARAM_SIZE
	.align		4
.L_41:
        /*04fc*/ 	.byte	0x03, 0x19
        /*04fe*/ 	.short	0x0470


	//----- nvinfo : EIATTR_PARAM_CBANK
	.align		4
        /*0500*/ 	.byte	0x04, 0x0a
        /*0502*/ 	.short	(.L_43 - .L_42)
	.align		4
.L_42:
        /*0504*/ 	.word	index@(.nv.constant0._ZN7cutlass13device_kernelINS_4gemm6kernel13GemmUniversalIN4cute5tupleIJiiiiEEENS1_10collective13CollectiveMmaINS1_34MainloopSm90TmaGmmaWarpSpecializedILi14ENS5_IJNS4_1CILi2EEENSA_ILi1EEESC_EEENS1_35KernelTmaWarpSpecializedCooperativeEEENS5_IJNSA_ILi128EEESG_NSA_ILi32EEEEEENS_6half_tENS5_IJlSC_lEEESJ_SK_NS4_8TiledMMAINS4_8MMA_AtomIJNS4_4SM904GMMA26MMA_64x128x16_F32F16F16_SSILNSO_5MajorE0ELSQ_0ELNSO_7ScaleInE1ELSR_1EEEEEENS4_6LayoutISD_NS5_IJSC_NSA_ILi0EEESV_EEEEENS5_IJNS4_10UnderscoreESY_SY_EEEEENS4_13SM90_TMA_LOADENS4_14ComposedLayoutINS4_7SwizzleILi2ELi4ELi3EEENS4_18smem_ptr_flag_bitsILi16EEENSU_INS5_IJNSA_ILi8EEESH_EEENS5_IJSH_SC_EEEEEEEvNS4_8identityENS4_23SM90_TMA_LOAD_MULTICASTES1B_vS1C_EENS_8epilogue10collective6detail29Sm90TmaWarpSpecializedAdapterINS1G_15DefaultEpilogueISJ_SK_SK_NS1F_6thread17LinearCombinationISJ_Li1EffLNS1K_9ScaleType4KindE0ELNS_15FloatRoundStyleE2ESJ_EENS1_15EpilogueDefaultEEEEEvvEEEEvNT_6ParamsE)
        /*0508*/ 	.short	0x0210
        /*050a*/ 	.short	0x0470


	//----- nvinfo : EIATTR_SW_WAR
	.align		4
.L_43:
        /*050c*/ 	.byte	0x04, 0x36
        /*050e*/ 	.short	(.L_45 - .L_44)
.L_44:
        /*0510*/ 	.word	0x00000008
.L_45:


//--------------------- .nv.callgraph             --------------------------
	.section	.nv.callgraph,"",@"SHT_CUDA_CALLGRAPH"
	.align	4
	.sectionentsize	8
	.align		4
        /*0000*/ 	.word	0x00000000
	.align		4
        /*0004*/ 	.word	0xffffffff
	.align		4
        /*0008*/ 	.word	index@(_ZN7cutlass13device_kernelINS_4gemm6kernel13GemmUniversalIN4cute5tupleIJiiiiEEENS1_10collective13CollectiveMmaINS1_34MainloopSm90TmaGmmaWarpSpecializedILi14ENS5_IJNS4_1CILi2EEENSA_ILi1EEESC_EEENS1_35KernelTmaWarpSpecializedCooperativeEEENS5_IJNSA_ILi128EEESG_NSA_ILi32EEEEEENS_6half_tENS5_IJlSC_lEEESJ_SK_NS4_8TiledMMAINS4_8MMA_AtomIJNS4_4SM904GMMA26MMA_64x128x16_F32F16F16_SSILNSO_5MajorE0ELSQ_0ELNSO_7ScaleInE1ELSR_1EEEEEENS4_6LayoutISD_NS5_IJSC_NSA_ILi0EEESV_EEEEENS5_IJNS4_10UnderscoreESY_SY_EEEEENS4_13SM90_TMA_LOADENS4_14ComposedLayoutINS4_7SwizzleILi2ELi4ELi3EEENS4_18smem_ptr_flag_bitsILi16EEENSU_INS5_IJNSA_ILi8EEESH_EEENS5_IJSH_SC_EEEEEEEvNS4_8identityENS4_23SM90_TMA_LOAD_MULTICASTES1B_vS1C_EENS_8epilogue10collective6detail29Sm90TmaWarpSpecializedAdapterINS1G_15DefaultEpilogueISJ_SK_SK_NS1F_6thread17LinearCombinationISJ_Li1EffLNS1K_9ScaleType4KindE0ELNS_15FloatRoundStyleE2ESJ_EENS1_15EpilogueDefaultEEEEEvvEEEEvNT_6ParamsE)
	.align		4
        /*000c*/ 	.word	index@(__assertfail)
	.align		4
        /*0010*/ 	.word	0x00000000
	.align		4
        /*0014*/ 	.word	0xfffffffe
	.align		4
        /*0018*/ 	.word	0x00000000
	.align		4
        /*001c*/ 	.word	0xfffffffd
	.align		4
        /*0020*/ 	.word	0x00000000
	.align		4
        /*0024*/ 	.word	0xfffffffc


//--------------------- .nv.constant4             --------------------------
	.section	.nv.constant4,"a",@progbits
	.align	8
	.align		8
.nv.constant4:
        /*0000*/ 	.dword	__assertfail
	.align		8
        /*0008*/ 	.dword	__unnamed_1
	.align		8
        /*0010*/ 	.dword	_ZN39_INTERNAL_20c7f3b0_4_k_cu_b9f73784_33254cuda3std3__45__cpo5beginE
	.align		8
        /*0018*/ 	.dword	_ZN39_INTERNAL_20c7f3b0_4_k_cu_b9f73784_33254cuda3std3__45__cpo3endE
	.align		8
        /*0020*/ 	.dword	_ZN39_INTERNAL_20c7f3b0_4_k_cu_b9f73784_33254cuda3std3__45__cpo6cbeginE
	.align		8
        /*0028*/ 	.dword	_ZN39_INTERNAL_20c7f3b0_4_k_cu_b9f73784_33254cuda3std3__45__cpo4cendE
	.align		8
        /*0030*/ 	.dword	_ZN39_INTERNAL_20c7f3b0_4_k_cu_b9f73784_33254cuda3std3__441_GLOBAL__N__20c7f3b0_4_k_cu_b9f73784_33256ignoreE
	.align		8
        /*0038*/ 	.dword	_ZN39_INTERNAL_20c7f3b0_4_k_cu_b9f73784_33254cuda3std3__419piecewise_constructE
	.align		8
        /*0040*/ 	.dword	_ZN39_INTERNAL_20c7f3b0_4_k_cu_b9f73784_33254cuda3std3__48in_placeE
	.align		8
        /*0048*/ 	.dword	_ZN39_INTERNAL_20c7f3b0_4_k_cu_b9f73784_33254cuda3std6ranges3__45__cpo4swapE
	.align		8
        /*0050*/ 	.dword	_ZN39_INTERNAL_20c7f3b0_4_k_cu_b9f73784_33254cuda3std6ranges3__45__cpo9iter_moveE
	.align		8
        /*0058*/ 	.dword	_ZN39_INTERNAL_20c7f3b0_4_k_cu_b9f73784_33254cute7productE
	.align		8
        /*0060*/ 	.dword	_ZN39_INTERNAL_20c7f3b0_4_k_cu_b9f73784_33254cute1_E
	.align		8
        /*0068*/ 	.dword	$str$22
	.align		8
        /*0070*/ 	.dword	$str$23


//--------------------- .text._ZN7cutlass13device_kernelINS_4gemm6kernel13GemmUniversalIN4cute5tupleIJiiiiEEENS1_10collective13CollectiveMmaINS1_34MainloopSm90TmaGmmaWarpSpecializedILi14ENS5_IJNS4_1CILi2EEENSA_ILi1EEESC_EEENS1_35KernelTmaWarpSpecializedCooperativeEEENS5_IJNSA_ILi128EEESG_NSA_ILi32EEEEEENS_6half_tENS5_IJlSC_lEEESJ_SK_NS4_8TiledMMAINS4_8MMA_AtomIJNS4_4SM904GMMA26MMA_64x128x16_F32F16F16_SSILNSO_5MajorE0ELSQ_0ELNSO_7ScaleInE1ELSR_1EEEEEENS4_6LayoutISD_NS5_IJSC_NSA_ILi0EEESV_EEEEENS5_IJNS4_10UnderscoreESY_SY_EEEEENS4_13SM90_TMA_LOADENS4_14ComposedLayoutINS4_7SwizzleILi2ELi4ELi3EEENS4_18smem_ptr_flag_bitsILi16EEENSU_INS5_IJNSA_ILi8EEESH_EEENS5_IJSH_SC_EEEEEEEvNS4_8identityENS4_23SM90_TMA_LOAD_MULTICASTES1B_vS1C_EENS_8epilogue10collective6detail29Sm90TmaWarpSpecializedAdapterINS1G_15DefaultEpilogueISJ_SK_SK_NS1F_6thread17LinearCombinationISJ_Li1EffLNS1K_9ScaleType4KindE0ELNS_15FloatRoundStyleE2ESJ_EENS1_15EpilogueDefaultEEEEEvvEEEEvNT_6ParamsE --------------------------
	.section	.text._ZN7cutlass13device_kernelINS_4gemm6kernel13GemmUniversalIN4cute5tupleIJiiiiEEENS1_10collective13CollectiveMmaINS1_34MainloopSm90TmaGmmaWarpSpecializedILi14ENS5_IJNS4_1CILi2EEENSA_ILi1EEESC_EEENS1_35KernelTmaWarpSpecializedCooperativeEEENS5_IJNSA_ILi128EEESG_NSA_ILi32EEEEEENS_6half_tENS5_IJlSC_lEEESJ_SK_NS4_8TiledMMAINS4_8MMA_AtomIJNS4_4SM904GMMA26MMA_64x128x16_F32F16F16_SSILNSO_5MajorE0ELSQ_0ELNSO_7ScaleInE1ELSR_1EEEEEENS4_6LayoutISD_NS5_IJSC_NSA_ILi0EEESV_EEEEENS5_IJNS4_10UnderscoreESY_SY_EEEEENS4_13SM90_TMA_LOADENS4_14ComposedLayoutINS4_7SwizzleILi2ELi4ELi3EEENS4_18smem_ptr_flag_bitsILi16EEENSU_INS5_IJNSA_ILi8EEESH_EEENS5_IJSH_SC_EEEEEEEvNS4_8identityENS4_23SM90_TMA_LOAD_MULTICASTES1B_vS1C_EENS_8epilogue10collective6detail29Sm90TmaWarpSpecializedAdapterINS1G_15DefaultEpilogueISJ_SK_SK_NS1F_6thread17LinearCombinationISJ_Li1EffLNS1K_9ScaleType4KindE0ELNS_15FloatRoundStyleE2ESJ_EENS1_15EpilogueDefaultEEEEEvvEEEEvNT_6ParamsE,"ax",@progbits
	.align	128
.text._ZN7cutlass13device_kernelINS_4gemm6kernel13GemmUniversalIN4cute5tupleIJiiiiEEENS1_10collective13CollectiveMmaINS1_34MainloopSm90TmaGmmaWarpSpecializedILi14ENS5_IJNS4_1CILi2EEENSA_ILi1EEESC_EEENS1_35KernelTmaWarpSpecializedCooperativeEEENS5_IJNSA_ILi128EEESG_NSA_ILi32EEEEEENS_6half_tENS5_IJlSC_lEEESJ_SK_NS4_8TiledMMAINS4_8MMA_AtomIJNS4_4SM904GMMA26MMA_64x128x16_F32F16F16_SSILNSO_5MajorE0ELSQ_0ELNSO_7ScaleInE1ELSR_1EEEEEENS4_6LayoutISD_NS5_IJSC_NSA_ILi0EEESV_EEEEENS5_IJNS4_10UnderscoreESY_SY_EEEEENS4_13SM90_TMA_LOADENS4_14ComposedLayoutINS4_7SwizzleILi2ELi4ELi3EEENS4_18smem_ptr_flag_bitsILi16EEENSU_INS5_IJNSA_ILi8EEESH_EEENS5_IJSH_SC_EEEEEEEvNS4_8identityENS4_23SM90_TMA_LOAD_MULTICASTES1B_vS1C_EENS_8epilogue10collective6detail29Sm90TmaWarpSpecializedAdapterINS1G_15DefaultEpilogueISJ_SK_SK_NS1F_6thread17LinearCombinationISJ_Li1EffLNS1K_9ScaleType4KindE0ELNS_15FloatRoundStyleE2ESJ_EENS1_15EpilogueDefaultEEEEEvvEEEEvNT_6ParamsE:
        .type           _ZN7cutlass13device_kernelINS_4gemm6kernel13GemmUniversalIN4cute5tupleIJiiiiEEENS1_10collective13CollectiveMmaINS1_34MainloopSm90TmaGmmaWarpSpecializedILi14ENS5_IJNS4_1CILi2EEENSA_ILi1EEESC_EEENS1_35KernelTmaWarpSpecializedCooperativeEEENS5_IJNSA_ILi128EEESG_NSA_ILi32EEEEEENS_6half_tENS5_IJlSC_lEEESJ_SK_NS4_8TiledMMAINS4_8MMA_AtomIJNS4_4SM904GMMA26MMA_64x128x16_F32F16F16_SSILNSO_5MajorE0ELSQ_0ELNSO_7ScaleInE1ELSR_1EEEEEENS4_6LayoutISD_NS5_IJSC_NSA_ILi0EEESV_EEEEENS5_IJNS4_10UnderscoreESY_SY_EEEEENS4_13SM90_TMA_LOADENS4_14ComposedLayoutINS4_7SwizzleILi2ELi4ELi3EEENS4_18smem_ptr_flag_bitsILi16EEENSU_INS5_IJNSA_ILi8EEESH_EEENS5_IJSH_SC_EEEEEEEvNS4_8identityENS4_23SM90_TMA_LOAD_MULTICASTES1B_vS1C_EENS_8epilogue10collective6detail29Sm90TmaWarpSpecializedAdapterINS1G_15DefaultEpilogueISJ_SK_SK_NS1F_6thread17LinearCombinationISJ_Li1EffLNS1K_9ScaleType4KindE0ELNS_15FloatRoundStyleE2ESJ_EENS1_15EpilogueDefaultEEEEEvvEEEEvNT_6ParamsE,@function
        .size           _ZN7cutlass13device_kernelINS_4gemm6kernel13GemmUniversalIN4cute5tupleIJiiiiEEENS1_10collective13CollectiveMmaINS1_34MainloopSm90TmaGmmaWarpSpecializedILi14ENS5_IJNS4_1CILi2EEENSA_ILi1EEESC_EEENS1_35KernelTmaWarpSpecializedCooperativeEEENS5_IJNSA_ILi128EEESG_NSA_ILi32EEEEEENS_6half_tENS5_IJlSC_lEEESJ_SK_NS4_8TiledMMAINS4_8MMA_AtomIJNS4_4SM904GMMA26MMA_64x128x16_F32F16F16_SSILNSO_5MajorE0ELSQ_0ELNSO_7ScaleInE1ELSR_1EEEEEENS4_6LayoutISD_NS5_IJSC_NSA_ILi0EEESV_EEEEENS5_IJNS4_10UnderscoreESY_SY_EEEEENS4_13SM90_TMA_LOADENS4_14ComposedLayoutINS4_7SwizzleILi2ELi4ELi3EEENS4_18smem_ptr_flag_bitsILi16EEENSU_INS5_IJNSA_ILi8EEESH_EEENS5_IJSH_SC_EEEEEEEvNS4_8identityENS4_23SM90_TMA_LOAD_MULTICASTES1B_vS1C_EENS_8epilogue10collective6detail29Sm90TmaWarpSpecializedAdapterINS1G_15DefaultEpilogueISJ_SK_SK_NS1F_6thread17LinearCombinationISJ_Li1EffLNS1K_9ScaleType4KindE0ELNS_15FloatRoundStyleE2ESJ_EENS1_15EpilogueDefaultEEEEEvvEEEEvNT_6ParamsE,(.L_x_220 - _ZN7cutlass13device_kernelINS_4gemm6kernel13GemmUniversalIN4cute5tupleIJiiiiEEENS1_10collective13CollectiveMmaINS1_34MainloopSm90TmaGmmaWarpSpecializedILi14ENS5_IJNS4_1CILi2EEENSA_ILi1EEESC_EEENS1_35KernelTmaWarpSpecializedCooperativeEEENS5_IJNSA_ILi128EEESG_NSA_ILi32EEEEEENS_6half_tENS5_IJlSC_lEEESJ_SK_NS4_8TiledMMAINS4_8MMA_AtomIJNS4_4SM904GMMA26MMA_64x128x16_F32F16F16_SSILNSO_5MajorE0ELSQ_0ELNSO_7ScaleInE1ELSR_1EEEEEENS4_6LayoutISD_NS5_IJSC_NSA_ILi0EEESV_EEEEENS5_IJNS4_10UnderscoreESY_SY_EEEEENS4_13SM90_TMA_LOADENS4_14ComposedLayoutINS4_7SwizzleILi2ELi4ELi3EEENS4_18smem_ptr_flag_bitsILi16EEENSU_INS5_IJNSA_ILi8EEESH_EEENS5_IJSH_SC_EEEEEEEvNS4_8identityENS4_23SM90_TMA_LOAD_MULTICASTES1B_vS1C_EENS_8epilogue10collective6detail29Sm90TmaWarpSpecializedAdapterINS1G_15DefaultEpilogueISJ_SK_SK_NS1F_6thread17LinearCombinationISJ_Li1EffLNS1K_9ScaleType4KindE0ELNS_15FloatRoundStyleE2ESJ_EENS1_15EpilogueDefaultEEEEEvvEEEEvNT_6ParamsE)
        .other          _ZN7cutlass13device_kernelINS_4gemm6kernel13GemmUniversalIN4cute5tupleIJiiiiEEENS1_10collective13CollectiveMmaINS1_34MainloopSm90TmaGmmaWarpSpecializedILi14ENS5_IJNS4_1CILi2EEENSA_ILi1EEESC_EEENS1_35KernelTmaWarpSpecializedCooperativeEEENS5_IJNSA_ILi128EEESG_NSA_ILi32EEEEEENS_6half_tENS5_IJlSC_lEEESJ_SK_NS4_8TiledMMAINS4_8MMA_AtomIJNS4_4SM904GMMA26MMA_64x128x16_F32F16F16_SSILNSO_5MajorE0ELSQ_0ELNSO_7ScaleInE1ELSR_1EEEEEENS4_6LayoutISD_NS5_IJSC_NSA_ILi0EEESV_EEEEENS5_IJNS4_10UnderscoreESY_SY_EEEEENS4_13SM90_TMA_LOADENS4_14ComposedLayoutINS4_7SwizzleILi2ELi4ELi3EEENS4_18smem_ptr_flag_bitsILi16EEENSU_INS5_IJNSA_ILi8EEESH_EEENS5_IJSH_SC_EEEEEEEvNS4_8identityENS4_23SM90_TMA_LOAD_MULTICASTES1B_vS1C_EENS_8epilogue10collective6detail29Sm90TmaWarpSpecializedAdapterINS1G_15DefaultEpilogueISJ_SK_SK_NS1F_6thread17LinearCombinationISJ_Li1EffLNS1K_9ScaleType4KindE0ELNS_15FloatRoundStyleE2ESJ_EENS1_15EpilogueDefaultEEEEEvvEEEEvNT_6ParamsE,@"STO_CUDA_ENTRY STV_DEFAULT"
_ZN7cutlass13device_kernelINS_4gemm6kernel13GemmUniversalIN4cute5tupleIJiiiiEEENS1_10collective13CollectiveMmaINS1_34MainloopSm90TmaGmmaWarpSpecializedILi14ENS5_IJNS4_1CILi2EEENSA_ILi1EEESC_EEENS1_35KernelTmaWarpSpecializedCooperativeEEENS5_IJNSA_ILi128EEESG_NSA_ILi32EEEEEENS_6half_tENS5_IJlSC_lEEESJ_SK_NS4_8TiledMMAINS4_8MMA_AtomIJNS4_4SM904GMMA26MMA_64x128x16_F32F16F16_SSILNSO_5MajorE0ELSQ_0ELNSO_7ScaleInE1ELSR_1EEEEEENS4_6LayoutISD_NS5_IJSC_NSA_ILi0EEESV_EEEEENS5_IJNS4_10UnderscoreESY_SY_EEEEENS4_13SM90_TMA_LOADENS4_14ComposedLayoutINS4_7SwizzleILi2ELi4ELi3EEENS4_18smem_ptr_flag_bitsILi16EEENSU_INS5_IJNSA_ILi8EEESH_EEENS5_IJSH_SC_EEEEEEEvNS4_8identityENS4_23SM90_TMA_LOAD_MULTICASTES1B_vS1C_EENS_8epilogue10collective6detail29Sm90TmaWarpSpecializedAdapterINS1G_15DefaultEpilogueISJ_SK_SK_NS1F_6thread17LinearCombinationISJ_Li1EffLNS1K_9ScaleType4KindE0ELNS_15FloatRoundStyleE2ESJ_EENS1_15EpilogueDefaultEEEEEvvEEEEvNT_6ParamsE:
[----:B------:R-:W0:Y:S01]  /*0000*/  LDC R1, c[0x0][0x28] ;  /* 0x00000a00ff017b82 */ /* 0x000e220000000800 */
[----:B------:R-:W1:Y:S01]  /*0010*/  S2R R18, SR_TID.X ;  /* 0x0000000000127919 */ /* 0x000e620000002100 */
[----:B------:R-:W-:Y:S01]  /*0020*/  ELECT P0, URZ, PT ;  /* 0x00000000003f782f */ /* 0x000fe20003800000 */
[----:B------:R-:W-:Y:S01]  /*0030*/  BSSY B0, `(.L_x_0) ;  /* 0x000000f000007945 */ /* 0x000fe20003800000 */
[--C-:B-1----:R-:W-:Y:S02]  /*0040*/  SHF.R.U32.HI R0, RZ, 0x5, R18.reuse ;  /* 0x00000005ff007819 */ /* 0x102fe40000011612 */
[----:B------:R-:W-:-:S03]  /*0050*/  SHF.R.U32.HI R3, RZ, 0x7, R18 ;  /* 0x00000007ff037819 */ /* 0x000fc60000011612 */
[----:B------:R-:W1:Y:S04]  /*0060*/  SHFL.IDX PT, R2, R0, RZ, 0x1f ;  /* 0x00001fff00027589 */ /* 0x000e6800000e0000 */
[----:B------:R2:W3:Y:S01]  /*0070*/  SHFL.IDX PT, R5, R3, RZ, 0x1f ;  /* 0x00001fff03057589 */ /* 0x0004e200000e0000 */
[----:B-1----:R-:W-:-:S13]  /*0080*/  ISETP.NE.OR P0, PT, R2, RZ, !P0 ;  /* 0x000000ff0200720c */ /* 0x002fda0004705670 */
[----:B0-23--:R-:W-:Y:S05]  /*0090*/  @P0 BRA `(.L_x_1) ;  /* 0x0000000000200947 */ /* 0x00dfea0003800000 */
[----:B------:R-:W-:Y:S02]  /*00a0*/  ULDC.64 UR4, c[0x0][0x198] ;  /* 0x0000660000047ab9 */ /* 0x000fe40000000a00 */
[----:B------:R-:W-:Y:S02]  /*00b0*/  UIADD3 UR6, UP0, UR4, 0xf0, URZ ;  /* 0x000000f004067890 */ /* 0x000fe4000ff1e03f */
[----:B------:R-:W-:Y:S02]  /*00c0*/  UIADD3 UR4, UP1, UR4, 0x1f0, URZ ;  /* 0x000001f004047890 */ /* 0x000fe4000ff3e03f */
[----:B------:R-:W-:Y:S02]  /*00d0*/  UIADD3.X UR7, URZ, UR5, URZ, UP0, !UPT ;  /* 0x000000053f077290 */ /* 0x000fe400087fe43f */
[----:B------:R-:W-:-:S07]  /*00e0*/  UIADD3.X UR5, URZ, UR5, URZ, UP1, !UPT ;  /* 0x000000053f057290 */ /* 0x000fce0008ffe43f */
[----:B------:R0:W-:Y:S02]  /*00f0*/  UTMACCTL.PF [UR6] ;  /* 0x00000000060079b9 */ /* 0x0001e40008040000 */
[----:B------:R0:W-:Y:S02]  /*0100*/  UTMACCTL.PF [UR4] ;  /* 0x00000000040079b9 */ /* 0x0001e40008040000 */
[----:B0-----:R-:W-:Y:S01]  /*0110*/  NOP ;  /* 0x0000000000007918 */ /* 0x001fe20000000000 */
.L_x_1:
[----:B------:R-:W-:Y:S05]  /*0120*/  BSYNC B0 ;  /* 0x0000000000007941 */ /* 0x000fea0003800000 */
.L_x_0:
[----:B------:R-:W0:Y:S02]  /*0130*/  SHFL.IDX PT, R3, R0, RZ, 0x1f ;  /* 0x00001fff00037589 */ /* 0x000e2400000e0000 */
[----:B0-----:R-:W-:-:S13]  /*0140*/  ISETP.NE.AND P0, PT, R3, RZ, PT ;  /* 0x000000ff0300720c */ /* 0x001fda0003f05270 */
[----:B------:R-:W-:Y:S05]  /*0150*/  @P0 BRA `(.L_x_2) ;  /* 0x0000000000b40947 */ /* 0x000fea0003800000 */
[----:B------:R-:W-:Y:S01]  /*0160*/  ELECT P0, URZ, PT ;  /* 0x00000000003f782f */ /* 0x000fe20003800000 */
[----:B------:R-:W-:-:S12]  /*0170*/  BSSY B0, `(.L_x_2) ;  /* 0x000002b000007945 */ /* 0x000fd80003800000 */
[----:B------:R-:W-:Y:S05]  /*0180*/  @!P0 BRA `(.L_x_3) ;  /* 0x0000000000a48947 */ /* 0x000fea0003800000 */
[----:B------:R-:W0:Y:S01]  /*0190*/  S2UR UR8, SR_CgaCtaId ;  /* 0x00000000000879c3 */ /* 0x000e220000008800 */
[----:B------:R-:W-:Y:S01]  /*01a0*/  UMOV UR4, 0x400 ;  /* 0x0000040000047882 */ /* 0x000fe20000000000 */
[----:B------:R-:W-:Y:S01]  /*01b0*/  UMOV UR5, 0x1 ;  /* 0x0000000100057882 */ /* 0x000fe20000000000 */
[----:B------:R-:W-:Y:S02]  /*01c0*/  UMOV UR6, 0x4 ;  /* 0x0000000400067882 */ /* 0x000fe40000000000 */
[----:B------:R-:W-:-:S04]  /*01d0*/  UIADD3 UR6, -UR6, 0x100000, URZ ;  /* 0x0010000006067890 */ /* 0x000fc8000fffe13f */
[----:B------:R-:W-:Y:S02]  /*01e0*/  USHF.L.U32 UR7, UR6, 0xb, URZ ;  /* 0x0000000b06077899 */ /* 0x000fe4000800063f */
[----:B------:R-:W-:Y:S02]  /*01f0*/  USHF.L.U32 UR6, UR6, 0x1, URZ ;  /* 0x0000000106067899 */ /* 0x000fe4000800063f */
[----:B0-----:R-:W-:Y:S02]  /*0200*/  ULEA UR8, UR8, UR4, 0x18 ;  /* 0x0000000408087291 */ /* 0x001fe4000f8ec03f */
[----:B------:R-:W-:-:S04]  /*0210*/  UIADD3 UR4, -UR5, 0x100000, URZ ;  /* 0x0010000005047890 */ /* 0x000fc8000fffe13f */
[----:B------:R-:W-:Y:S02]  /*0220*/  USHF.L.U32 UR5, UR4, 0xb, URZ ;  /* 0x0000000b04057899 */ /* 0x000fe4000800063f */
[----:B------:R-:W-:Y:S01]  /*0230*/  USHF.L.U32 UR4, UR4, 0x1, URZ ;  /* 0x0000000104047899 */ /* 0x000fe2000800063f */
[----:B------:R-:W0:Y:S11]  /*0240*/  FENCE.VIEW.ASYNC.S ;  /* 0x00000000000073c6 */ /* 0x000e360000000000 */
[----:B0-----:R0:W1:Y:S01]  /*0250*/  SYNCS.EXCH.64 URZ, [UR8], UR4 ;  /* 0x00000004083f75b2 */ /* 0x0010620008000100 */
[----:B------:R0:W2:Y:S01]  /*0260*/  SYNCS.EXCH.64 URZ, [UR8+0x70], UR6 ;  /* 0x00007006083f75b2 */ /* 0x0000a20008000100 */
[----:B------:R0:W3:Y:S01]  /*0270*/  SYNCS.EXCH.64 URZ, [UR8+0x8], UR4 ;  /* 0x00000804083f75b2 */ /* 0x0000e20008000100 */
[----:B------:R0:W4:Y:S01]  /*0280*/  SYNCS.EXCH.64 URZ, [UR8+0x78], UR6 ;  /* 0x00007806083f75b2 */ /* 0x0001220008000100 */
[----:B------:R0:W0:Y:S01]  /*0290*/  SYNCS.EXCH.64 URZ, [UR8+0x10], UR4 ;  /* 0x00001004083f75b2 */ /* 0x0000220008000100 */
        /* <DEDUP_REMOVED lines=23> */
[----:B-1234-:R-:W-:Y:S01]  /*0410*/  NOP ;  /* 0x0000000000007918 */ /* 0x01efe20000000000 */
.L_x_3:
[----:B0-----:R-:W-:Y:S05]  /*0420*/  BSYNC B0 ;  /* 0x0000000000007941 */ /* 0x001fea0003800000 */
.L_x_2:
[----:B------:R-:W-:Y:S01]  /*0430*/  SHF.R.S32.HI R7, RZ, 0x1f, R18 ;  /* 0x0000001fff077819 */ /* 0x000fe20000011412 */
[----:B------:R-:W0:Y:S01]  /*0440*/  SHFL.IDX PT, R0, R0, RZ, 0x1f ;  /* 0x00001fff00007589 */ /* 0x000e2200000e0000 */
[----:B------:R-:W1:Y:S01]  /*0450*/  S2UR UR8, SR_CTAID.X ;  /* 0x00000000000879c3 */ /* 0x000e620000002500 */
[----:B------:R-:W-:Y:S02]  /*0460*/  ELECT P0, URZ, PT ;  /* 0x00000000003f782f */ /* 0x000fe40003800000 */
[----:B------:R-:W-:Y:S01]  /*0470*/  LEA.HI R7, R7, R18, RZ, 0x7 ;  /* 0x0000001207077211 */ /* 0x000fe200078f38ff */
[----:B------:R-:W2:Y:S01]  /*0480*/  S2R R4, SR_CTAID.Y ;  /* 0x0000000000047919 */ /* 0x000ea20000002600 */
[----:B------:R-:W-:Y:S01]  /*0490*/  SHF.R.S32.HI R8, RZ, 0x1f, R3 ;  /* 0x0000001fff087819 */ /* 0x000fe20000011403 */
[----:B------:R-:W-:Y:S01]  /*04a0*/  ULDC UR4, c[0x0][0x150] ;  /* 0x0000540000047ab9 */ /* 0x000fe20000000800 */
[----:B------:R-:W-:Y:S01]  /*04b0*/  LOP3.LUT R7, R7, 0xffffff80, RZ, 0xc0, !PT ;  /* 0xffffff8007077812 */ /* 0x000fe200078ec0ff */
[----:B------:R-:W-:Y:S01]  /*04c0*/  NOP ;  /* 0x0000000000007918 */ /* 0x000fe20000000000 */
[----:B------:R-:W-:Y:S01]  /*04d0*/  LEA.HI R8, R8, R3, RZ, 0x2 ;  /* 0x0000000308087211 */ /* 0x000fe200078f10ff */
[----:B------:R-:W3:Y:S01]  /*04e0*/  LDC R10, c[0x0][0x144] ;  /* 0x00005100ff0a7b82 */ /* 0x000ee20000000800 */
[----:B------:R-:W-:Y:S01]  /*04f0*/  NOP ;  /* 0x0000000000007918 */ /* 0x000fe20000000000 */
[----:B------:R-:W-:Y:S01]  /*0500*/  IMAD.IADD R6, R18, 0x1, -R7 ;  /* 0x0000000112067824 */ /* 0x000fe200078e0a07 */
[----:B------:R-:W-:Y:S01]  /*0510*/  LOP3.LUT R8, R8, 0x3ffffffc, RZ, 0xc0, !PT ;  /* 0x3ffffffc08087812 */ /* 0x000fe200078ec0ff */
[----:B------:R-:W-:Y:S01]  /*0520*/  IMAD.MOV.U32 R22, RZ, RZ, 0x1 ;  /* 0x00000001ff167424 */ /* 0x000fe200078e00ff */
[----:B------:R-:W-:-:S02]  /*0530*/  ISETP.NE.AND P3, PT, R5, RZ, PT ;  /* 0x000000ff0500720c */ /* 0x000fc40003f65270 */
[----:B------:R-:W-:Y:S01]  /*0540*/  SHF.R.S32.HI R7, RZ, 0x1f, R6 ;  /* 0x0000001fff077819 */ /* 0x000fe20000011406 */
[----:B------:R-:W-:Y:S01]  /*0550*/  IMAD.IADD R8, R3, 0x1, -R8 ;  /* 0x0000000103087824 */ /* 0x000fe200078e0a08 */
[----:B------:R-:W4:Y:S02]  /*0560*/  LDC R13, c[0x0][0x140] ;  /* 0x00005000ff0d7b82 */ /* 0x000f240000000800 */
[----:B------:R-:W-:Y:S02]  /*0570*/  LEA.HI R7, R7, R6, RZ, 0x3 ;  /* 0x0000000607077211 */ /* 0x000fe400078f18ff */
[----:B0-----:R-:W-:Y:S02]  /*0580*/  ISETP.NE.OR P0, PT, R0, RZ, !P0 ;  /* 0x000000ff0000720c */ /* 0x001fe40004705670 */
[--C-:B------:R-:W-:Y:S02]  /*0590*/  SHF.R.S32.HI R0, RZ, 0x3, R7.reuse ;  /* 0x00000003ff007819 */ /* 0x100fe40000011407 */
[----:B------:R-:W-:-:S02]  /*05a0*/  SHF.R.S32.HI R7, RZ, 0x1f, R7 ;  /* 0x0000001fff077819 */ /* 0x000fc40000011407 */
[----:B-1----:R-:W-:Y:S02]  /*05b0*/  I2FP.F32.U32 R9, UR8 ;  /* 0x0000000800097c45 */ /* 0x002fe40008201000 */
[----:B------:R-:W-:-:S03]  /*05c0*/  LEA.HI R7, R7, R0, RZ, 0x2 ;  /* 0x0000000007077211 */ /* 0x000fc600078f10ff */
[----:B------:R-:W-:Y:S01]  /*05d0*/  FMUL R9, R9, UR4 ;  /* 0x0000000409097c20 */ /* 0x000fe20008400000 */
[----:B------:R-:W-:Y:S01]  /*05e0*/  LOP3.LUT R7, R7, 0xfffffffc, RZ, 0xc0, !PT ;  /* 0xfffffffc07077812 */ /* 0x000fe200078ec0ff */
[----:B------:R-:W-:Y:S01]  /*05f0*/  VOTEU.ALL UP0, P0 ;  /* 0x00000000003f7886 */ /* 0x000fe20000000000 */
[----:B--2---:R-:W-:Y:S01]  /*0600*/  I2FP.F32.U32 R3, R4 ;  /* 0x0000000400037245 */ /* 0x004fe20000201000 */
[----:B------:R-:W-:Y:S01]  /*0610*/  ULDC UR4, c[0x0][0x154] ;  /* 0x0000550000047ab9 */ /* 0x000fe20000000800 */
[----:B------:R-:W-:Y:S01]  /*0620*/  VOTEU.ALL UP1, P0 ;  /* 0x00000000003f7886 */ /* 0x000fe20000020000 */
[----:B------:R-:W0:Y:S01]  /*0630*/  F2I.U32.TRUNC.NTZ R9, R9 ;  /* 0x0000000900097305 */ /* 0x000e22000020f000 */
[----:B------:R-:W-:Y:S01]  /*0640*/  IMAD.IADD R7, R0, 0x1, -R7 ;  /* 0x0000000100077824 */ /* 0x000fe200078e0a07 */
[----:B------:R-:W1:Y:S01]  /*0650*/  @!UP0 S2UR UR7, SR_CgaCtaId ;  /* 0x00000000000789c3 */ /* 0x000e620000008800 */
[----:B------:R-:W-:Y:S01]  /*0660*/  FMUL R12, R3, UR4 ;  /* 0x00000004030c7c20 */ /* 0x000fe20008400000 */
[----:B------:R-:W-:Y:S01]  /*0670*/  UMOV UR4, 0x20 ;  /* 0x0000002000047882 */ /* 0x000fe20000000000 */
[----:B------:R-:W-:Y:S01]  /*0680*/  IMAD R8, R8, 0x4, R7 ;  /* 0x0000000408087824 */ /* 0x000fe200078e0207 */
[----:B------:R-:W-:Y:S01]  /*0690*/  @!UP0 UMOV UR6, 0x400 ;  /* 0x0000040000068882 */ /* 0x000fe20000000000 */
[----:B------:R-:W-:-:S04]  /*06a0*/  @!UP0 UIADD3 UR4, -UR4, 0x100000, URZ ;  /* 0x0010000004048890 */ /* 0x000fc8000fffe13f */
[----:B------:R-:W-:Y:S02]  /*06b0*/  @!UP0 USHF.L.U32 UR5, UR4, 0xb, URZ ;  /* 0x0000000b04058899 */ /* 0x000fe4000800063f */
[----:B------:R-:W-:Y:S01]  /*06c0*/  @!UP0 USHF.L.U32 UR4, UR4, 0x1, URZ ;  /* 0x0000000104048899 */ /* 0x000fe2000800063f */
[----:B----4-:R-:W-:Y:S01]  /*06d0*/  ISETP.EQ.U32.AND P2, PT, R13, 0x1, PT ;  /* 0x000000010d00780c */ /* 0x010fe20003f42070 */
[----:B------:R-:W2:Y:S01]  /*06e0*/  F2I.U32.TRUNC.NTZ R12, R12 ;  /* 0x0000000c000c7305 */ /* 0x000ea2000020f000 */
[C---:B------:R-:W-:Y:S01]  /*06f0*/  LEA.HI R0, R8.reuse, R8, RZ, 0x1 ;  /* 0x0000000808007211 */ /* 0x040fe200078f08ff */
[----:B------:R-:W4:Y:S01]  /*0700*/  LDC R7, c[0x0][0x148] ;  /* 0x00005200ff077b82 */ /* 0x000f220000000800 */
[----:B------:R-:W-:Y:S02]  /*0710*/  IMAD.SHL.U32 R23, R8, 0x4, RZ ;  /* 0x0000000408177824 */ /* 0x000fe400078e00ff */
[----:B------:R-:W-:Y:S01]  /*0720*/  LOP3.LUT R11, R0, 0xfffffffe, RZ, 0xc0, !PT ;  /* 0xfffffffe000b7812 */ /* 0x000fe200078ec0ff */
[----:B0-----:R-:W-:Y:S01]  /*0730*/  IMAD.MOV R15, RZ, RZ, -R9 ;  /* 0x000000ffff0f7224 */ /* 0x001fe200078e0a09 */
[----:B------:R-:W-:-:S02]  /*0740*/  SHF.R.S32.HI R9, RZ, 0x1f, R2 ;  /* 0x0000001fff097819 */ /* 0x000fc40000011402 */
[----:B------:R-:W-:Y:S01]  /*0750*/  LOP3.LUT R23, R8, 0xc, R23, 0x78, !PT ;  /* 0x0000000c08177812 */ /* 0x000fe200078e7817 */
[----:B---3--:R-:W-:Y:S01]  /*0760*/  IMAD R3, R10, R15, UR8 ;  /* 0x000000080a037e24 */ /* 0x008fe2000f8e020f */
[----:B------:R-:W-:Y:S01]  /*0770*/  LEA.HI R9, R9, R2, RZ, 0x2 ;  /* 0x0000000209097211 */ /* 0x000fe200078f10ff */
[----:B------:R-:W-:-:S03]  /*0780*/  IMAD.IADD R0, R8, 0x1, -R11 ;  /* 0x0000000108007824 */ /* 0x000fc600078e0a0b */
[----:B------:R-:W-:Y:S01]  /*0790*/  LOP3.LUT R9, R9, 0xfffffffc, RZ, 0xc0, !PT ;  /* 0xfffffffc09097812 */ /* 0x000fe200078ec0ff */
[----:B--2---:R-:W-:Y:S01]  /*07a0*/  IMAD.MOV R24, RZ, RZ, -R12 ;  /* 0x000000ffff187224 */ /* 0x004fe200078e0a0c */
[----:B------:R-:W-:Y:S01]  /*07b0*/  ISETP.NE.AND P4, PT, R0, R3, PT ;  /* 0x000000030000720c */ /* 0x000fe20003f85270 */
[----:B-1----:R-:W-:Y:S02]  /*07c0*/  @!UP0 ULEA UR6, UR7, UR6, 0x18 ;  /* 0x0000000607068291 */ /* 0x002fe4000f8ec03f */
[----:B------:R-:W-:Y:S01]  /*07d0*/  IMAD.IADD R0, R2, 0x1, -R9 ;  /* 0x0000000102007824 */ /* 0x000fe200078e0a09 */
[----:B------:R-:W-:Y:S01]  /*07e0*/  VOTEU.ALL UP0, P0 ;  /* 0x00000000003f7886 */ /* 0x000fe20000000000 */
[----:B------:R-:W-:Y:S01]  /*07f0*/  LOP3.LUT P0, RZ, R6, 0x7, RZ, 0xc0, !PT ;  /* 0x0000000706ff7812 */ /* 0x000fe2000780c0ff */
[----:B------:R-:W-:Y:S02]  /*0800*/  VIADD R6, R5, 0xffffffff ;  /* 0xffffffff05067836 */ /* 0x000fe40000000000 */
[----:B------:R-:W-:Y:S01]  /*0810*/  ISETP.NE.AND P1, PT, R0, 0x3, PT ;  /* 0x000000030000780c */ /* 0x000fe20003f25270 */
[----:B----4-:R-:W-:Y:S01]  /*0820*/  IMAD R9, R7, R24, R4 ;  /* 0x0000001807097224 */ /* 0x010fe200078e0204 */
[----:B------:R-:W-:-:S02]  /*0830*/  ISETP.LT.U32.AND P0, PT, R23, 0x2, !P0 ;  /* 0x000000021700780c */ /* 0x000fc40004701070 */
[----:B------:R-:W-:Y:S01]  /*0840*/  ISETP.EQ.OR P1, PT, R0, RZ, !P1 ;  /* 0x000000ff0000720c */ /* 0x000fe20004f22670 */
[----:B------:R-:W0:Y:S02]  /*0850*/  FENCE.VIEW.ASYNC.S ;  /* 0x00000000000073c6 */ /* 0x000e240000000000 */
[----:B0-----:R0:W1:Y:S01]  /*0860*/  @!UP0 SYNCS.EXCH.64 URZ, [UR6+0xf0], UR4 ;  /* 0x0000f004063f85b2 */ /* 0x0010620008000100 */
[----:B------:R-:W-:Y:S02]  /*0870*/  @P4 LEA.HI R2, R23, R23, RZ, 0x1 ;  /* 0x0000001717024211 */ /* 0x000fe400078f08ff */
[----:B------:R-:W-:Y:S02]  /*0880*/  ISETP.EQ.AND P1, PT, R5, RZ, P1 ;  /* 0x000000ff0500720c */ /* 0x000fe40000f22270 */
[----:B------:R-:W-:Y:S02]  /*0890*/  @P4 SHF.R.S32.HI R2, RZ, 0x1, R2 ;  /* 0x00000001ff024819 */ /* 0x000fe40000011402 */
[----:B------:R-:W-:-:S02]  /*08a0*/  ISETP.GE.U32.AND P6, PT, R6, 0x2, PT ;  /* 0x000000020600780c */ /* 0x000fc40003fc6070 */
[----:B------:R-:W-:Y:S02]  /*08b0*/  @P4 ISETP.NE.AND P5, PT, R2, R9, PT ;  /* 0x000000090200420c */ /* 0x000fe40003fa5270 */
[----:B------:R-:W-:Y:S02]  /*08c0*/  SEL R9, RZ, 0x1, !P0 ;  /* 0x00000001ff097807 */ /* 0x000fe40004000000 */
[----:B------:R-:W-:Y:S02]  /*08d0*/  @P4 SEL R22, RZ, 0x1, P5 ;  /* 0x00000001ff164807 */ /* 0x000fe40002800000 */
[----:B------:R-:W-:Y:S01]  /*08e0*/  SEL R19, RZ, 0x1, !P1 ;  /* 0x00000001ff137807 */ /* 0x000fe20004800000 */
[----:B------:R0:W2:Y:S01]  /*08f0*/  @!UP1 SYNCS.EXCH.64 URZ, [UR6+0xf8], UR4 ;  /* 0x0000f804063f95b2 */ /* 0x0000a20008000100 */
[----:B------:R-:W-:Y:S01]  /*0900*/  LOP3.LUT R22, R22, R9, RZ, 0xc0, !PT ;  /* 0x0000000916167212 */ /* 0x000fe200078ec0ff */
[----:B------:R-:W-:Y:S01]  /*0910*/  NOP ;  /* 0x0000000000007918 */ /* 0x000fe20000000000 */
[----:B------:R-:W-:Y:S01]  /*0920*/  SEL R19, R19, 0x2, P6 ;  /* 0x0000000213137807 */ /* 0x000fe20003000000 */
[----:B------:R-:W-:Y:S06]  /*0930*/  @!P2 BRA `(.L_x_4) ;  /* 0x000000000008a947 */ /* 0x000fec0003800000 */
[----:B-12---:R-:W-:Y:S01]  /*0940*/  UCGABAR_ARV ;  /* 0x00000000000079c7 */ /* 0x006fe20008000000 */
[----:B------:R-:W-:Y:S05]  /*0950*/  BRA `(.L_x_5) ;  /* 0x0000000000047947 */ /* 0x000fea0003800000 */
.L_x_4:
[----:B-12---:R-:W-:Y:S01]  /*0960*/  NOP ;  /* 0x0000000000007918 */ /* 0x006fe20000000000 */
.L_x_5:
[----:B------:R-:W1:Y:S01]  /*0970*/  LDC R2, c[0x0][0x65c] ;  /* 0x00019700ff027b82 */ /* 0x000e620000000800 */
[----:B------:R-:W-:Y:S02]  /*0980*/  IMAD.U32 R8, RZ, RZ, UR8 ;  /* 0x00000008ff087e24 */ /* 0x000fe4000f8e00ff */
[----:B------:R-:W-:Y:S01]  /*0990*/  IMAD.MOV.U32 R9, RZ, RZ, RZ ;  /* 0x000000ffff097224 */ /* 0x000fe200078e00ff */
[----:B-1----:R-:W-:-:S04]  /*09a0*/  ISETP.NE.AND P1, PT, R2, 0x1, PT ;  /* 0x000000010200780c */ /* 0x002fc80003f25270 */
[----:B------:R-:W-:-:S09]  /*09b0*/  P2R R5, PR, RZ, 0x2 ;  /* 0x00000002ff057803 */ /* 0x000fd20000000000 */
[----:B------:R-:W1:Y:S01]  /*09c0*/  @P1 LDC R17, c[0x0][0x10] ;  /* 0x00000400ff111b82 */ /* 0x000e620000000800 */
[----:B------:R-:W-:Y:S02]  /*09d0*/  @P1 IMAD.MOV.U32 R5, RZ, RZ, RZ ;  /* 0x000000ffff051224 */ /* 0x000fe400078e00ff */
[----:B------:R-:W-:-:S05]  /*09e0*/  @P1 IMAD.MOV.U32 R13, RZ, RZ, RZ ;  /* 0x000000ffff0d1224 */ /* 0x000fca00078e00ff */
[----:B------:R-:W2:Y:S01]  /*09f0*/  @!P1 LDC R11, c[0x0][0xc] ;  /* 0x00000300ff0b9b82 */ /* 0x000ea20000000800 */
[----:B-1----:R-:W-:-:S04]  /*0a00*/  @P1 IMAD.WIDE.U32 R16, R17, UR8, R4 ;  /* 0x0000000811101c25 */ /* 0x002fc8000f8e0004 */
[----:B------:R-:W-:Y:S02]  /*0a10*/  @P1 IMAD.IADD R17, R17, 0x1, R13 ;  /* 0x0000000111111824 */ /* 0x000fe400078e020d */
[----:B--2---:R-:W-:-:S04]  /*0a20*/  @!P1 IMAD.WIDE.U32 R8, R4, R11, R8 ;  /* 0x0000000b04089225 */ /* 0x004fc800078e0008 */
[----:B------:R-:W-:Y:S02]  /*0a30*/  @!P1 IMAD.MOV.U32 R16, RZ, RZ, R8 ;  /* 0x000000ffff109224 */ /* 0x000fe400078e0008 */
[----:B------:R-:W-:Y:S01]  /*0a40*/  @!P1 IMAD.MOV.U32 R17, RZ, RZ, R9 ;  /* 0x000000ffff119224 */ /* 0x000fe200078e0009 */
[----:B------:R-:W-:Y:S06]  /*0a50*/  @!P2 BRA `(.L_x_6) ;  /* 0x00000000000ca947 */ /* 0x000fec0003800000 */
[----:B------:R-:W-:Y:S01]  /*0a60*/  UCGABAR_WAIT ;  /* 0x0000000000007dc7 */ /* 0x000fe20008000000 */
[----:B------:R-:W-:Y:S01]  /*0a70*/  CCTL.IVALL ;  /* 0x00000000ff00798f */ /* 0x000fe20002000000 */
[----:B------:R-:W-:Y:S05]  /*0a80*/  BRA `(.L_x_7) ;  /* 0x0000000000047947 */ /* 0x000fea0003800000 */
.L_x_6:
[----:B------:R-:W-:Y:S06]  /*0a90*/  BAR.SYNC.DEFER_BLOCKING 0x0 ;  /* 0x0000000000007b1d */ /* 0x000fec0000010000 */
.L_x_7:
[----:B------:R-:W-:Y:S05]  /*0aa0*/  @!P3 BRA `(.L_x_8) ;  /* 0x0000005c0024b947 */ /* 0x000fea0003800000 */
[----:B------:R-:W-:-:S13]  /*0ab0*/  ISETP.GT.U32.AND P0, PT, R6, 0x1, PT ;  /* 0x000000010600780c */ /* 0x000fda0003f04070 */
[----:B0-----:R-:W-:Y:S05]  /*0ac0*/  @P0 EXIT ;  /* 0x000000000000094d */ /* 0x001fea0003800000 */
[----:B------:R-:W-:Y:S01]  /*0ad0*/  ULDC.64 UR4, c[0x0][0x650] ;  /* 0x0001940000047ab9 */ /* 0x000fe20000000a00 */
[----:B------:R-:W-:Y:S01]  /*0ae0*/  PRMT R0, RZ, 0x7610, R0 ;  /* 0x00007610ff007816 */ /* 0x000fe20000000000 */
[----:B------:R-:W-:Y:S01]  /*0af0*/  IMAD.MOV.U32 R92, RZ, RZ, -0x1 ;  /* 0xffffffffff5c7424 */ /* 0x000fe200078e00ff */
[----:B------:R-:W-:Y:S01]  /*0b00*/  ISETP.GE.U32.AND P0, PT, R16, UR4, PT ;  /* 0x0000000410007c0c */ /* 0x000fe2000bf06070 */
[----:B------:R-:W-:Y:S02]  /*0b10*/  IMAD.MOV.U32 R93, RZ, RZ, -0x1 ;  /* 0xffffffffff5d7424 */ /* 0x000fe400078e00ff */
[----:B------:R-:W-:Y:S01]  /*0b20*/  IMAD.MOV.U32 R91, RZ, RZ, -0x1 ;  /* 0xffffffffff5b7424 */ /* 0x000fe200078e00ff */
[----:B------:R-:W-:-:S13]  /*0b30*/  ISETP.GE.U32.AND.EX P0, PT, R17, UR5, PT, P0 ;  /* 0x0000000511007c0c */ /* 0x000fda000bf06100 */
[----:B------:R-:W-:Y:S05]  /*0b40*/  @P0 BRA `(.L_x_9) ;  /* 0x0000000400280947 */ /* 0x000fea0003800000 */
[----:B------:R-:W0:Y:S01]  /*0b50*/  LDC.64 R20, c[0x0][0x628] ;  /* 0x00018a00ff147b82 */ /* 0x000e220000000a00 */
[----:B------:R-:W-:Y:S02]  /*0b60*/  IMAD.MOV.U32 R8, RZ, RZ, R16 ;  /* 0x000000ffff087224 */ /* 0x000fe400078e0010 */
[----:B------:R-:W-:-:S05]  /*0b70*/  IMAD.MOV.U32 R9, RZ, RZ, R17 ;  /* 0x000000ffff097224 */ /* 0x000fca00078e0011 */
[----:B------:R-:W1:Y:S08]  /*0b80*/  LDC R0, c[0x0][0x630] ;  /* 0x00018c00ff007b82 */ /* 0x000e700000000800 */
[----:B------:R-:W2:Y:S01]  /*0b90*/  LDC.64 R26, c[0x0][0x620] ;  /* 0x00018800ff1a7b82 */ /* 0x000ea20000000a00 */
[----:B0-----:R-:W-:-:S04]  /*0ba0*/  ISETP.NE.U32.AND P0, PT, R20, RZ, PT ;  /* 0x000000ff1400720c */ /* 0x001fc80003f05070 */
[----:B------:R-:W-:-:S13]  /*0bb0*/  ISETP.NE.AND.EX P0, PT, R21, RZ, PT, P0 ;  /* 0x000000ff1500720c */ /* 0x000fda0003f05300 */
[----:B-12---:R-:W-:Y:S05]  /*0bc0*/  @!P0 BRA `(.L_x_10) ;  /* 0x0000000000288947 */ /* 0x006fea0003800000 */
[----:B------:R-:W0:Y:S02]  /*0bd0*/  LDC R13, c[0x0][0x634] ;  /* 0x00018d00ff0d7b82 */ /* 0x000e240000000800 */
[----:B0-----:R-:W-:-:S05]  /*0be0*/  IADD3 R13, P0, R16, R13, RZ ;  /* 0x0000000d100d7210 */ /* 0x001fca0007f1e0ff */
[----:B------:R-:W-:-:S04]  /*0bf0*/  IMAD.X R15, RZ, RZ, R17, P0 ;  /* 0x000000ffff0f7224 */ /* 0x000fc800000e0611 */
[----:B------:R-:W-:-:S04]  /*0c00*/  IMAD.WIDE.U32 R8, R15, R20, RZ ;  /* 0x000000140f087225 */ /* 0x000fc800078e00ff */
[----:B------:R-:W-:-:S04]  /*0c10*/  IMAD.WIDE.U32 R10, P0, R13, R21, R8 ;  /* 0x000000150d0a7225 */ /* 0x000fc80007800008 */
[----:B------:R-:W-:-:S04]  /*0c20*/  IMAD.WIDE.U32 R8, R13, R20, RZ ;  /* 0x000000140d087225 */ /* 0x000fc800078e00ff */
[----:B------:R-:W-:Y:S01]  /*0c30*/  IMAD.X R13, RZ, RZ, RZ, P0 ;  /* 0x000000ffff0d7224 */ /* 0x000fe200000e06ff */
[----:B------:R-:W-:Y:S01]  /*0c40*/  IADD3 RZ, P0, R9, R10, RZ ;  /* 0x0000000a09ff7210 */ /* 0x000fe20007f1e0ff */
[----:B------:R-:W-:-:S04]  /*0c50*/  IMAD.MOV.U32 R12, RZ, RZ, R11 ;  /* 0x000000ffff0c7224 */ /* 0x000fc800078e000b */
[----:B------:R-:W-:-:S08]  /*0c60*/  IMAD.WIDE.U32.X R8, R15, R21, R12, P0 ;  /* 0x000000150f087225 */ /* 0x000fd000000e040c */
.L_x_10:
[----:B------:R-:W0:Y:S01]  /*0c70*/  LDC.64 R20, c[0x0][0x640] ;  /* 0x00019000ff147b82 */ /* 0x000e220000000a00 */
[--C-:B------:R-:W-:Y:S01]  /*0c80*/  SHF.R.U64 R91, R8, R0, R9.reuse ;  /* 0x00000000085b7219 */ /* 0x100fe20000001209 */
[----:B------:R-:W-:Y:S01]  /*0c90*/  IMAD R28, R7, R24, R4 ;  /* 0x00000018071c7224 */ /* 0x000fe200078e0204 */
[----:B------:R-:W-:Y:S01]  /*0ca0*/  SHF.R.U32.HI R0, RZ, R0, R9 ;  /* 0x00000000ff007219 */ /* 0x000fe20000011609 */
[----:B------:R-:W-:Y:S01]  /*0cb0*/  IMAD.MOV.U32 R25, RZ, RZ, 0x1 ;  /* 0x00000001ff197424 */ /* 0x000fe200078e00ff */
[----:B------:R-:W-:-:S03]  /*0cc0*/  IADD3 R5, P0, RZ, -R91, RZ ;  /* 0x8000005bff057210 */ /* 0x000fc60007f1e0ff */
[----:B------:R-:W1:Y:S02]  /*0cd0*/  LDC R6, c[0x0][0x618] ;  /* 0x00018600ff067b82 */ /* 0x000e640000000800 */
[----:B------:R-:W-:-:S04]  /*0ce0*/  IMAD.X R9, RZ, RZ, ~R0, P0 ;  /* 0x000000ffff097224 */ /* 0x000fc800000e0e00 */
[-C--:B------:R-:W-:Y:S02]  /*0cf0*/  IMAD R0, R9, R26.reuse, RZ ;  /* 0x0000001a09007224 */ /* 0x080fe400078e02ff */
[----:B------:R-:W2:Y:S01]  /*0d00*/  LDC R11, c[0x0][0x608] ;  /* 0x00018200ff0b7b82 */ /* 0x000ea20000000800 */
[----:B------:R-:W-:-:S04]  /*0d10*/  IMAD.WIDE.U32 R8, R5, R26, R16 ;  /* 0x0000001a05087225 */ /* 0x000fc800078e0010 */
[----:B------:R-:W-:-:S03]  /*0d20*/  IMAD R5, R5, R27, R0 ;  /* 0x0000001b05057224 */ /* 0x000fc600078e0200 */
[----:B------:R-:W3:Y:S01]  /*0d30*/  LDC R12, c[0x0][0x658] ;  /* 0x00019600ff0c7b82 */ /* 0x000ee20000000800 */
[----:B0-----:R-:W-:Y:S01]  /*0d40*/  ISETP.NE.U32.AND P0, PT, R20, RZ, PT ;  /* 0x000000ff1400720c */ /* 0x001fe20003f05070 */
[----:B------:R-:W-:Y:S02]  /*0d50*/  IMAD.IADD R5, R9, 0x1, R5 ;  /* 0x0000000109057824 */ /* 0x000fe400078e0205 */
[----:B------:R-:W-:Y:S01]  /*0d60*/  IMAD.MOV.U32 R9, RZ, RZ, -0x1 ;  /* 0xffffffffff097424 */ /* 0x000fe200078e00ff */
[----:B------:R-:W-:-:S03]  /*0d70*/  ISETP.NE.AND.EX P0, PT, R21, RZ, PT, P0 ;  /* 0x000000ff1500720c */ /* 0x000fc60003f05300 */
[----:B------:R-:W0:Y:S01]  /*0d80*/  LDC R15, c[0x0][0x600] ;  /* 0x00018000ff0f7b82 */ /* 0x000e220000000800 */
[-CC-:B-1----:R-:W-:Y:S02]  /*0d90*/  SHF.R.U64 R13, R8, R6.reuse, R5.reuse ;  /* 0x00000006080d7219 */ /* 0x182fe40000001205 */
[----:B------:R-:W-:-:S05]  /*0da0*/  SHF.R.U32.HI R0, RZ, R6, R5 ;  /* 0x00000006ff007219 */ /* 0x000fca0000011605 */
[----:B------:R-:W1:Y:S01]  /*0db0*/  LDC R14, c[0x0][0x648] ;  /* 0x00019200ff0e7b82 */ /* 0x000e620000000800 */
[-CC-:B--2---:R-:W-:Y:S02]  /*0dc0*/  SHF.R.U64 R29, R13, R11.reuse, R0.reuse ;  /* 0x0000000b0d1d7219 */ /* 0x184fe40000001200 */
[----:B------:R-:W-:-:S05]  /*0dd0*/  SHF.R.U32.HI R5, RZ, R11, R0 ;  /* 0x0000000bff057219 */ /* 0x000fca0000011600 */
[----:B------:R-:W2:Y:S01]  /*0de0*/  LDC R26, c[0x0][0x638] ;  /* 0x00018e00ff1a7b82 */ /* 0x000ea20000000800 */
[-CC-:B---3--:R-:W-:Y:S02]  /*0df0*/  SHF.R.U64 R24, R29, R12.reuse, R5.reuse ;  /* 0x0000000c1d187219 */ /* 0x188fe40000001205 */
[-C--:B------:R-:W-:Y:S02]  /*0e00*/  SHF.L.U32 R0, R9, R12.reuse, RZ ;  /* 0x0000000c09007219 */ /* 0x080fe400000006ff */
[----:B------:R-:W-:Y:S01]  /*0e10*/  SHF.R.U32.HI R5, RZ, R12, R5 ;  /* 0x0000000cff057219 */ /* 0x000fe20000011605 */
[----:B------:R-:W-:Y:S01]  /*0e20*/  IMAD.MOV.U32 R4, RZ, RZ, R24 ;  /* 0x000000ffff047224 */ /* 0x000fe200078e0018 */
[----:B------:R-:W-:Y:S01]  /*0e30*/  LOP3.LUT R10, RZ, R0, RZ, 0x33, !PT ;  /* 0x00000000ff0a7212 */ /* 0x000fe200078e33ff */
[----:B------:R-:W3:Y:S01]  /*0e40*/  LDC R27, c[0x0][0x610] ;  /* 0x00018400ff1b7b82 */ /* 0x000ee20000000800 */
[----:B------:R-:W-:Y:S05]  /*0e50*/  @!P0 BRA `(.L_x_11) ;  /* 0x0000000000288947 */ /* 0x000fea0003800000 */
[----:B------:R-:W4:Y:S02]  /*0e60*/  LDC R9, c[0x0][0x64c] ;  /* 0x00019300ff097b82 */ /* 0x000f240000000800 */
[----:B----4-:R-:W-:-:S05]  /*0e70*/  IADD3 R9, P0, R24, R9, RZ ;  /* 0x0000000918097210 */ /* 0x010fca0007f1e0ff */
        /* <DEDUP_REMOVED lines=8> */
.L_x_11:
[----:B-1----:R-:W-:Y:S01]  /*0f00*/  SHF.R.U64 R4, R4, R14, R5 ;  /* 0x0000000e04047219 */ /* 0x002fe20000001205 */
[----:B0-----:R-:W-:Y:S01]  /*0f10*/  VIADD R6, R15, 0xffffffff ;  /* 0xffffffff0f067836 */ /* 0x001fe20000000000 */
[----:B------:R-:W-:Y:S02]  /*0f20*/  SHF.L.U32 R0, R25, R12, RZ ;  /* 0x0000000c19007219 */ /* 0x000fe400000006ff */
[----:B------:R-:W-:Y:S01]  /*0f30*/  LOP3.LUT R5, R29, R10, RZ, 0xc0, !PT ;  /* 0x0000000a1d057212 */ /* 0x000fe200078ec0ff */
[----:B------:R-:W-:Y:S01]  /*0f40*/  IMAD.MOV R7, RZ, RZ, -R4 ;  /* 0x000000ffff077224 */ /* 0x000fe200078e0a04 */
[----:B------:R-:W-:Y:S02]  /*0f50*/  SEL R3, R3, R28, !P1 ;  /* 0x0000001c03037207 */ /* 0x000fe40004800000 */
[----:B------:R-:W-:Y:S01]  /*0f60*/  LOP3.LUT R6, R13, R6, RZ, 0xc0, !PT ;  /* 0x000000060d067212 */ /* 0x000fe200078ec0ff */
[----:B------:R-:W-:Y:S02]  /*0f70*/  IMAD R4, R0, R4, R5 ;  /* 0x0000000400047224 */ /* 0x000fe400078e0205 */
[----:B--2---:R-:W-:-:S02]  /*0f80*/  IMAD R0, R7, R26, R24 ;  /* 0x0000001a07007224 */ /* 0x004fc400078e0218 */
[----:B---3--:R-:W-:Y:S02]  /*0f90*/  IMAD R3, R4, R27, R3 ;  /* 0x0000001b04037224 */ /* 0x008fe400078e0203 */
[----:B------:R-:W-:Y:S02]  /*0fa0*/  IMAD R92, R0, R15, R6 ;  /* 0x0000000f005c7224 */ /* 0x000fe400078e0206 */
[----:B------:R-:W-:-:S03]  /*0fb0*/  IMAD.MOV.U32 R4, RZ, RZ, 0x1 ;  /* 0x00000001ff047424 */ /* 0x000fc600078e00ff */
[----:B------:R-:W-:Y:S02]  /*0fc0*/  SEL R93, R92, R3, !P1 ;  /* 0x000000035c5d7207 */ /* 0x000fe40004800000 */
[----:B------:R-:W-:Y:S02]  /*0fd0*/  PRMT R0, R4, 0x7610, R0 ;  /* 0x0000761004007816 */ /* 0x000fe40000000000 */
[----:B------:R-:W-:-:S07]  /*0fe0*/  SEL R92, R3, R92, !P1 ;  /* 0x0000005c035c7207 */ /* 0x000fce0004800000 */
.L_x_9:
[----:B------:R-:W-:-:S08]  /*0ff0*/  NOP ;  /* 0x0000000000007918 */ /* 0x000fd00000000000 */
[----:B------:R-:W0:Y:S02]  /*1000*/  USETMAXREG.TRY_ALLOC.CTAPOOL UP0, 0xe8 ;  /* 0x000000e8000079c8 */ /* 0x000e240008000600 */
[----:B0-----:R-:W-:-:S13]  /*1010*/  PLOP3.LUT P0, PT, PT, PT, UP0, 0x80, 0x0 ;  /* 0x000000000000781c */ /* 0x001fda0003f0f008 */
[----:B------:R-:W-:Y:S05]  /*1020*/  @!P0 BRA `(.L_x_9) ;  /* 0xfffffffc00f08947 */ /* 0x000fea000383ffff */
[----:B------:R-:W-:Y:S01]  /*1030*/  ULDC.64 UR4, c[0x0][0x598] ;  /* 0x0001660000047ab9 */ /* 0x000fe20000000a00 */
[----:B------:R-:W-:Y:S01]  /*1040*/  ULDC.64 UR36, c[0x0][0x208] ;  /* 0x0000820000247ab9 */ /* 0x000fe20000000a00 */
[----:B------:R-:W-:-:S04]  /*1050*/  ISETP.NE.U32.AND P0, PT, RZ, UR4, PT ;  /* 0x00000004ff007c0c */ /* 0x000fc8000bf05070 */
[----:B------:R-:W-:-:S13]  /*1060*/  ISETP.NE.AND.EX P0, PT, RZ, UR5, PT, P0 ;  /* 0x00000005ff007c0c */ /* 0x000fda000bf05300 */
[----:B------:R-:W-:Y:S05]  /*1070*/  @!P0 BRA `(.L_x_12) ;  /* 0x00000000001c8947 */ /* 0x000fea0003800000 */
[----:B------:R-:W0:Y:S02]  /*1080*/  LDC.64 R4, c[0x0][0x598] ;  /* 0x00016600ff047b82 */ /* 0x000e240000000a00 */
[----:B0-----:R-:W2:Y:S02]  /*1090*/  LDG.E.64 R4, desc[UR36][R4.64] ;  /* 0x0000002404047981 */ /* 0x001ea4000c1e1b00 */
[----:B--2---:R-:W-:-:S04]  /*10a0*/  ISETP.NE.U32.AND P0, PT, R4, RZ, PT ;  /* 0x000000ff0400720c */ /* 0x004fc80003f05070 */
[----:B------:R-:W-:-:S13]  /*10b0*/  ISETP.NE.AND.EX P0, PT, R5, RZ, PT, P0 ;  /* 0x000000ff0500720c */ /* 0x000fda0003f05300 */
[----:B------:R-:W-:Y:S05]  /*10c0*/  @!P0 BRA `(.L_x_12) ;  /* 0x0000000000088947 */ /* 0x000fea0003800000 */
[----:B------:R0:W5:Y:S01]  /*10d0*/  LD.E R88, desc[UR36][R4.64] ;  /* 0x0000002404587980 */ /* 0x000162000c101900 */
[----:B------:R-:W-:Y:S05]  /*10e0*/  BRA `(.L_x_13) ;  /* 0x0000000000247947 */ /* 0x000fea0003800000 */
.L_x_12:
[----:B------:R-:W-:Y:S02]  /*10f0*/  ULDC.64 UR4, c[0x0][0x588] ;  /* 0x0001620000047ab9 */ /* 0x000fe40000000a00 */
[----:B------:R-:W-:-:S04]  /*1100*/  ISETP.NE.U32.AND P0, PT, RZ, UR4, PT ;  /* 0x00000004ff007c0c */ /* 0x000fc8000bf05070 */
[----:B------:R-:W-:-:S13]  /*1110*/  ISETP.NE.AND.EX P0, PT, RZ, UR5, PT, P0 ;  /* 0x00000005ff007c0c */ /* 0x000fda000bf05300 */
[----:B------:R-:W-:Y:S05]  /*1120*/  @!P0 BRA `(.L_x_14) ;  /* 0x00000000000c8947 */ /* 0x000fea0003800000 */
[----:B------:R-:W0:Y:S02]  /*1130*/  LDC.64 R88, c[0x0][0x588] ;  /* 0x00016200ff587b82 */ /* 0x000e240000000a00 */
[----:B0-----:R1:W5:Y:S01]  /*1140*/  LDG.E R88, desc[UR36][R88.64] ;  /* 0x0000002458587981 */ /* 0x001362000c1e1900 */
[----:B------:R-:W-:Y:S05]  /*1150*/  BRA `(.L_x_13) ;  /* 0x0000000000087947 */ /* 0x000fea0003800000 */
.L_x_14:
[----:B------:R-:W-:Y:S02]  /*1160*/  ULDC UR4, c[0x0][0x580] ;  /* 0x0001600000047ab9 */ /* 0x000fe40000000800 */
[----:B------:R-:W-:-:S07]  /*1170*/  IMAD.U32 R88, RZ, RZ, UR4 ;  /* 0x00000004ff587e24 */ /* 0x000fce000f8e00ff */
.L_x_13:
[----:B------:R-:W-:Y:S02]  /*1180*/  ULDC.64 UR4, c[0x0][0x5a0] ;  /* 0x0001680000047ab9 */ /* 0x000fe40000000a00 */
[----:B------:R-:W-:-:S04]  /*1190*/  ISETP.NE.U32.AND P0, PT, RZ, UR4, PT ;  /* 0x00000004ff007c0c */ /* 0x000fc8000bf05070 */
[----:B------:R-:W-:-:S13]  /*11a0*/  ISETP.NE.AND.EX P0, PT, RZ, UR5, PT, P0 ;  /* 0x00000005ff007c0c */ /* 0x000fda000bf05300 */
[----:B------:R-:W-:Y:S05]  /*11b0*/  @!P0 BRA `(.L_x_15) ;  /* 0x00000000001c8947 */ /* 0x000fea0003800000 */
[----:B0-----:R-:W0:Y:S02]  /*11c0*/  LDC.64 R4, c[0x0][0x5a0] ;  /* 0x00016800ff047b82 */ /* 0x001e240000000a00 */
[----:B0-----:R-:W2:Y:S02]  /*11d0*/  LDG.E.64 R4, desc[UR36][R4.64] ;  /* 0x0000002404047981 */ /* 0x001ea4000c1e1b00 */
[----:B--2---:R-:W-:-:S04]  /*11e0*/  ISETP.NE.U32.AND P0, PT, R4, RZ, PT ;  /* 0x000000ff0400720c */ /* 0x004fc80003f05070 */
[----:B------:R-:W-:-:S13]  /*11f0*/  ISETP.NE.AND.EX P0, PT, R5, RZ, PT, P0 ;  /* 0x000000ff0500720c */ /* 0x000fda0003f05300 */
[----:B------:R-:W-:Y:S05]  /*1200*/  @!P0 BRA `(.L_x_15) ;  /* 0x0000000000088947 */ /* 0x000fea0003800000 */
[----:B-1----:R0:W5:Y:S01]  /*1210*/  LD.E R89, desc[UR36][R4.64] ;  /* 0x0000002404597980 */ /* 0x002162000c101900 */
[----:B------:R-:W-:Y:S05]  /*1220*/  BRA `(.L_x_16) ;  /* 0x0000000000247947 */ /* 0x000fea0003800000 */
.L_x_15:
[----:B------:R-:W-:Y:S02]  /*1230*/  ULDC.64 UR4, c[0x0][0x590] ;  /* 0x0001640000047ab9 */ /* 0x000fe40000000a00 */
[----:B------:R-:W-:-:S04]  /*1240*/  ISETP.NE.U32.AND P0, PT, RZ, UR4, PT ;  /* 0x00000004ff007c0c */ /* 0x000fc8000bf05070 */
[----:B------:R-:W-:-:S13]  /*1250*/  ISETP.NE.AND.EX P0, PT, RZ, UR5, PT, P0 ;  /* 0x00000005ff007c0c */ /* 0x000fda000bf05300 */
[----:B------:R-:W-:Y:S05]  /*1260*/  @!P0 BRA `(.L_x_17) ;  /* 0x00000000000c8947 */ /* 0x000fea0003800000 */
[----:B0-----:R-:W1:Y:S02]  /*1270*/  LDC.64 R4, c[0x0][0x590] ;  /* 0x00016400ff047b82 */ /* 0x001e640000000a00 */
[----:B-1----:R1:W5:Y:S01]  /*1280*/  LDG.E R89, desc[UR36][R4.64] ;  /* 0x0000002404597981 */ /* 0x002362000c1e1900 */
[----:B------:R-:W-:Y:S05]  /*1290*/  BRA `(.L_x_16) ;  /* 0x0000000000087947 */ /* 0x000fea0003800000 */
.L_x_17:
[----:B------:R-:W-:Y:S02]  /*12a0*/  ULDC UR4, c[0x0][0x584] ;  /* 0x0001610000047ab9 */ /* 0x000fe40000000800 */
[----:B-1----:R-:W-:-:S07]  /*12b0*/  IMAD.U32 R89, RZ, RZ, UR4 ;  /* 0x00000004ff597e24 */ /* 0x002fce000f8e00ff */
.L_x_16:
[----:B------:R-:W-:-:S13]  /*12c0*/  LOP3.LUT P0, RZ, R0, 0xff, RZ, 0xc0, !PT ;  /* 0x000000ff00ff7812 */ /* 0x000fda000780c0ff */
[----:B------:R-:W-:Y:S05]  /*12d0*/  @!P0 EXIT ;  /* 0x000000000000894d */ /* 0x000fea0003800000 */
[----:B------:R-:W-:Y:S01]  /*12e0*/  ULDC UR4, c[0x0][0x28c] ;  /* 0x0000a30000047ab9 */ /* 0x000fe20000000800 */
[----:B------:R-:W-:Y:S01]  /*12f0*/  LOP3.LUT R90, R19, 0x1, RZ, 0xfc, !PT ;  /* 0x00000001135a7812 */ /* 0x000fe200078efcff */
[----:B------:R-:W-:Y:S01]  /*1300*/  UIADD3 UR4, UR4, 0x1f, URZ ;  /* 0x0000001f04047890 */ /* 0x000fe2000fffe03f */
[----:B------:R-:W-:Y:S01]  /*1310*/  UMOV UR38, URZ ;  /* 0x0000003f00267c82 */ /* 0x000fe20008000000 */
[----:B------:R-:W-:Y:S02]  /*1320*/  UMOV UR39, URZ ;  /* 0x0000003f00277c82 */ /* 0x000fe40008000000 */
[----:B------:R-:W-:-:S04]  /*1330*/  USHF.R.S32.HI UR5, URZ, 0x1f, UR4 ;  /* 0x0000001f3f057899 */ /* 0x000fc80008011404 */
[----:B------:R-:W-:-:S04]  /*1340*/  ULEA.HI UR5, UR5, UR4, URZ, 0x5 ;  /* 0x0000000405057291 */ /* 0x000fc8000f8f283f */
[----:B------:R-:W-:-:S12]  /*1350*/  USHF.R.S32.HI UR40, URZ, 0x5, UR5 ;  /* 0x000000053f287899 */ /* 0x000fd80008011405 */
.L_x_165:
[----:B------:R-:W-:Y:S01]  /*1360*/  LOP3.LUT R0, R18, 0x80, RZ, 0xc0, !PT ;  /* 0x0000008012007812 */ /* 0x000fe200078ec0ff */
[----:B--2---:R-:W2:Y:S01]  /*1370*/  S2UR UR7, SR_CgaCtaId ;  /* 0x00000000000779c3 */ /* 0x004ea20000008800 */
[----:B------:R-:W-:Y:S02]  /*1380*/  UMOV UR6, 0x400 ;  /* 0x0000040000067882 */ /* 0x000fe40000000000 */
[----:B------:R-:W-:-:S06]  /*1390*/  SHF.R.U32.HI R0, RZ, 0x7, R0 ;  /* 0x00000007ff007819 */ /* 0x000fcc0000011600 */
[----:B---3--:R-:W3:Y:S01]  /*13a0*/  SHFL.IDX PT, R0, R0, RZ, 0x1f ;  /* 0x00001fff00007589 */ /* 0x008ee200000e0000 */
[----:B--2---:R-:W-:Y:S01]  /*13b0*/  ULEA UR6, UR7, UR6, 0x18 ;  /* 0x0000000607067291 */ /* 0x004fe2000f8ec03f */
[----:B---3--:R-:W-:-:S13]  /*13c0*/  R2UR UR4, R0 ;  /* 0x00000000000472ca */ /* 0x008fda00000e0000 */
[----:B------:R-:W-:-:S04]  /*13d0*/  ULEA.HI UR5, UR4, UR4, URZ, 0x1 ;  /* 0x0000000404057291 */ /* 0x000fc8000f8f083f */
[----:B------:R-:W-:-:S04]  /*13e0*/  ULOP3.LUT UR5, UR5, 0xffffe, URZ, 0xc0, !UPT ;  /* 0x000ffffe05057892 */ /* 0x000fc8000f8ec03f */
[----:B------:R-:W-:-:S03]  /*13f0*/  UIADD3 UR5, UR4, -UR5, URZ ;  /* 0x8000000504057290 */ /* 0x000fc6000fffe03f */
[----:B------:R-:W-:Y:S01]  /*1400*/  ULDC UR4, c[0x0][0x28c] ;  /* 0x0000a30000047ab9 */ /* 0x000fe20000000800 */
[----:B------:R-:W-:Y:S01]  /*1410*/  ULEA UR5, UR5, UR6, 0xc ;  /* 0x0000000605057291 */ /* 0x000fe2000f8e603f */
[----:B------:R-:W-:-:S03]  /*1420*/  ISETP.LT.AND P0, PT, RZ, UR4, PT ;  /* 0x00000004ff007c0c */ /* 0x000fc6000bf01270 */
[----:B------:R-:W-:-:S04]  /*1430*/  UIADD3 UR5, UR5, 0x200, URZ ;  /* 0x0000020005057890 */ /* 0x000fc8000fffe03f */
[----:B------:R-:W-:-:S04]  /*1440*/  USHF.R.U32.HI UR5, URZ, 0x4, UR5 ;  /* 0x000000043f057899 */ /* 0x000fc80008011605 */
[----:B------:R-:W-:Y:S02]  /*1450*/  ULOP3.LUT UR41, UR5, 0x3fff, URZ, 0xc0, !UPT ;  /* 0x00003fff05297892 */ /* 0x000fe4000f8ec03f */
[----:B01---5:R-:W-:Y:S10]  /*1460*/  @P0 BRA `(.L_x_18) ;  /* 0x0000000000400947 */ /* 0x023ff40003800000 */
[----:B------:R-:W-:Y:S01]  /*1470*/  MOV R0, 0x0 ;  /* 0x0000000000007802 */ /* 0x000fe20000000f00 */
[----:B------:R-:W-:Y:S01]  /*1480*/  ULDC.64 UR4, c[0x4][0x68] ;  /* 0x01001a0000047ab9 */ /* 0x000fe20000000a00 */
[----:B------:R-:W-:Y:S01]  /*1490*/  ULDC.64 UR6, c[0x4][0x8] ;  /* 0x0100020000067ab9 */ /* 0x000fe20000000a00 */
[----:B01----:R-:W-:Y:S01]  /*14a0*/  IMAD.U32 R4, RZ, RZ, UR4 ;  /* 0x00000004ff047e24 */ /* 0x003fe2000f8e00ff */
[----:B------:R0:W1:Y:S01]  /*14b0*/  LDC.64 R14, c[0x4][R0] ;  /* 0x01000000000e7b82 */ /* 0x0000620000000a00 */
[----:B------:R-:W-:Y:S01]  /*14c0*/  IMAD.U32 R5, RZ, RZ, UR5 ;  /* 0x00000005ff057e24 */ /* 0x000fe2000f8e00ff */
[----:B------:R-:W-:Y:S01]  /*14d0*/  ULDC.64 UR4, c[0x4][0x70] ;  /* 0x01001c0000047ab9 */ /* 0x000fe20000000a00 */
[----:B------:R-:W-:Y:S02]  /*14e0*/  IMAD.U32 R10, RZ, RZ, UR6 ;  /* 0x00000006ff0a7e24 */ /* 0x000fe4000f8e00ff */
[----:B------:R-:W-:Y:S02]  /*14f0*/  IMAD.U32 R6, RZ, RZ, UR4 ;  /* 0x00000004ff067e24 */ /* 0x000fe4000f8e00ff */
[----:B------:R-:W-:-:S02]  /*1500*/  IMAD.U32 R7, RZ, RZ, UR5 ;  /* 0x00000005ff077e24 */ /* 0x000fc4000f8e00ff */
[----:B------:R-:W-:Y:S02]  /*1510*/  IMAD.U32 R11, RZ, RZ, UR7 ;  /* 0x00000007ff0b7e24 */ /* 0x000fe4000f8e00ff */
[----:B------:R-:W-:Y:S02]  /*1520*/  IMAD.MOV.U32 R8, RZ, RZ, 0x1e1 ;  /* 0x000001e1ff087424 */ /* 0x000fe400078e00ff */
[----:B------:R-:W-:Y:S02]  /*1530*/  IMAD.MOV.U32 R12, RZ, RZ, 0x1 ;  /* 0x00000001ff0c7424 */ /* 0x000fe400078e00ff */
[----:B0-----:R-:W-:-:S07]  /*1540*/  IMAD.MOV.U32 R13, RZ, RZ, RZ ;  /* 0x000000ffff0d7224 */ /* 0x001fce00078e00ff */
[----:B------:R-:W-:-:S07]  /*1550*/  LEPC R20, `(.L_x_18) ;  /* 0x000000001014794e */ /* 0x000fce0000000000 */
[----:B-1---5:R-:W-:Y:S05]  /*1560*/  CALL.ABS.NOINC R14 ;  /* 0x000000000e007343 */ /* 0x022fea0003c00000 */
.L_x_18:
[----:B------:R-:W-:-:S13]  /*1570*/  ISETP.NE.AND P0, PT, R90, 0x3, PT ;  /* 0x000000035a00780c */ /* 0x000fda0003f05270 */
[----:B------:R-:W-:Y:S05]  /*1580*/  @!P0 BRA `(.L_x_19) ;  /* 0x0000000000048947 */ /* 0x000fea0003800000 */
[----:B------:R-:W-:Y:S01]  /*1590*/  BPT.TRAP 0x1 ;  /* 0x000000040000795c */ /* 0x000fe20000300000 */
.L_x_19:
[----:B------:R-:W2:Y:S01]  /*15a0*/  S2UR UR5, SR_CgaCtaId ;  /* 0x00000000000579c3 */ /* 0x000ea20000008800 */
[----:B------:R-:W-:Y:S01]  /*15b0*/  UMOV UR4, 0x400 ;  /* 0x0000040000047882 */ /* 0x000fe20000000000 */
[----:B------:R-:W-:Y:S02]  /*15c0*/  IMAD.U32 R0, RZ, RZ, UR38 ;  /* 0x00000026ff007e24 */ /* 0x000fe4000f8e00ff */
[----:B------:R-:W-:-:S03]  /*15d0*/  IMAD.U32 R3, RZ, RZ, UR39 ;  /* 0x00000027ff037e24 */ /* 0x000fc6000f8e00ff */
[----:B------:R-:W-:Y:S01]  /*15e0*/  SHF.L.U32 R0, R0, 0x1f, RZ ;  /* 0x0000001f00007819 */ /* 0x000fe200000006ff */
[----:B--2---:R-:W-:-:S06]  /*15f0*/  ULEA UR4, UR5, UR4, 0x18 ;  /* 0x0000000405047291 */ /* 0x004fcc000f8ec03f */
[----:B------:R-:W-:-:S04]  /*1600*/  IMAD.U32 R6, RZ, RZ, UR4 ;  /* 0x00000004ff067e24 */ /* 0x000fc8000f8e00ff */
[----:B------:R-:W-:-:S04]  /*1610*/  IMAD R3, R3, 0x8, R6 ;  /* 0x0000000803037824 */ /* 0x000fc800078e0206 */
[----:B------:R2:W3:Y:S01]  /*1620*/  SYNCS.PHASECHK.TRANS64.TRYWAIT P1, [R3+URZ], R0 ;  /* 0x00000000030075a7 */ /* 0x0004e2000802017f */
[----:B------:R-:W-:Y:S05]  /*1630*/  @!P0 BRA `(.L_x_20) ;  /* 0x0000000000048947 */ /* 0x000fea0003800000 */
[----:B------:R-:W-:Y:S01]  /*1640*/  BPT.TRAP 0x1 ;  /* 0x000000040000795c */ /* 0x000fe20000300000 */
.L_x_20:
[----:B---3--:R-:W-:Y:S05]  /*1650*/  @P1 BRA `(.L_x_21) ;  /* 0x0000000000081947 */ /* 0x008fea0003800000 */
[----:B------:R-:W3:Y:S02]  /*1660*/  SYNCS.PHASECHK.TRANS64.TRYWAIT P1, [R3+URZ], R0 ;  /* 0x00000000030075a7 */ /* 0x000ee4000802017f */
[----:B---3--:R-:W-:Y:S05]  /*1670*/  @!P1 BRA `(.L_x_22) ;  /* 0x0000006c00089947 */ /* 0x008fea0003800000 */
.L_x_21:
[----:B------:R-:W-:-:S04]  /*1680*/  UISETP.LT.AND UP0, UPT, UR40, 0x1, UPT ;  /* 0x000000012800788c */ /* 0x000fc8000bf01270 */
[----:B------:R-:W-:-:S06]  /*1690*/  USEL UR4, UR40, 0x1, UP0 ;  /* 0x0000000128047887 */ /* 0x000fcc0008000000 */
[----:B--23--:R-:W-:Y:S01]  /*16a0*/  IMAD.U32 R0, RZ, RZ, UR4 ;  /* 0x00000004ff007e24 */ /* 0x00cfe2000f8e00ff */
[----:B------:R-:W-:Y:S05]  /*16b0*/  WARPSYNC.ALL ;  /* 0x0000000000007948 */ /* 0x000fea0003800000 */
[----:B------:R-:W-:-:S04]  /*16c0*/  IADD3 R0, -R0, UR40, RZ ;  /* 0x0000002800007c10 */ /* 0x000fc8000fffe1ff */
[----:B------:R-:W-:Y:S02]  /*16d0*/  ISETP.GE.AND P1, PT, R0, 0x1, PT ;  /* 0x000000010000780c */ /* 0x000fe40003f26270 */
[----:B------:R-:W-:Y:S01]  /*16e0*/  R2UR UR4, R6 ;  /* 0x00000000060472ca */ /* 0x000fe200000e0000 */
[----:B------:R-:W-:Y:S01]  /*16f0*/  ULOP3.LUT UR41, UR41, 0x10000, URZ, 0xfc, !UPT ;  /* 0x0001000029297892 */ /* 0x000fe2000f8efc3f */
[----:B------:R-:W-:Y:S01]  /*1700*/  WARPGROUP.ARRIVE ;  /* 0x00000000000079c5 */ /* 0x000fe20000000000 */
[----:B------:R-:W-:Y:S01]  /*1710*/  UMOV UR5, 0x80000020 ;  /* 0x8000002000057882 */ /* 0x000fe20000000000 */
[----:B------:R-:W-:-:S09]  /*1720*/  UMOV UR7, 0x80000020 ;  /* 0x8000002000077882 */ /* 0x000fd20000000000 */
[----:B------:R-:W-:-:S04]  /*1730*/  UIADD3 UR4, UR4, 0x1c200, URZ ;  /* 0x0001c20004047890 */ /* 0x000fc8000fffe03f */
[----:B------:R-:W-:-:S04]  /*1740*/  USHF.R.U32.HI UR4, URZ, 0x4, UR4 ;  /* 0x000000043f047899 */ /* 0x000fc80008011604 */
[----:B------:R-:W-:-:S04]  /*1750*/  ULOP3.LUT UR4, UR4, 0x3fff, URZ, 0xc0, !UPT ;  /* 0x00003fff04047892 */ /* 0x000fc8000f8ec03f */
[----:B------:R-:W-:Y:S02]  /*1760*/  ULOP3.LUT UR9, UR4, 0x10000, URZ, 0xfc, !UPT ;  /* 0x0001000004097892 */ /* 0x000fe4000f8efc3f */
[----:B------:R-:W-:Y:S02]  /*1770*/  ULEA UR4, UR39, UR41, 0x9 ;  /* 0x0000002927047291 */ /* 0x000fe4000f8e483f */
[----:B------:R-:W-:-:S09]  /*1780*/  ULEA UR6, UR39, UR9, 0x9 ;  /* 0x0000000927067291 */ /* 0x000fd2000f8e483f */
[----:B------:R-:W-:Y:S01]  /*1790*/  HGMMA.64x128x16.F32 R24, gdesc[UR4], RZ, !UPT, gsb0 ;  /* 0x01e00000041879f0 */ /* 0x000fe2000c0008ff */
[----:B------:R-:W-:Y:S02]  /*17a0*/  UIADD3 UR4, UR4, 0x2, URZ ;  /* 0x0000000204047890 */ /* 0x000fe4000fffe03f */
[----:B------:R-:W-:Y:S01]  /*17b0*/  UIADD3 UR6, UR6, 0x2, URZ ;  /* 0x0000000206067890 */ /* 0x000fe2000fffe03f */
[----:B------:R-:W-:Y:S01]  /*17c0*/  UMOV UR5, 0x80000020 ;  /* 0x8000002000057882 */ /* 0x000fe20000000000 */
[----:B------:R-:W-:Y:S01]  /*17d0*/  UMOV UR7, 0x80000020 ;  /* 0x8000002000077882 */ /* 0x000fe20000000000 */
[----:B------:R-:W-:Y:S02]  /*17e0*/  WARPGROUP.DEPBAR.LE gsb0, 0x0 ;  /* 0x00008000000079c5 */ /* 0x000fe40000010000 */
[----:B------:R-:W-:-:S06]  /*17f0*/  WARPGROUP.ARRIVE ;  /* 0x00000000000079c5 */ /* 0x000fcc0000000000 */
[----:B------:R-:W-:Y:S03]  /*1800*/  HGMMA.64x128x16.F32 R24, gdesc[UR4], R24, gsb0 ;  /* 0x01e00000041879f0 */ /* 0x000fe60008000818 */
[----:B------:R-:W-:Y:S02]  /*1810*/  WARPGROUP.DEPBAR.LE gsb0, 0x0 ;  /* 0x00008000000079c5 */ /* 0x000fe40000010000 */
[----:B------:R-:W-:Y:S05]  /*1820*/  @!P1 BRA `(.L_x_23) ;  /* 0x0000000000e49947 */ /* 0x000fea0003800000 */
[----:B------:R-:W-:Y:S02]  /*1830*/  UIADD3 UR4, UR39, 0x1, URZ ;  /* 0x0000000127047890 */ /* 0x000fe4000fffe03f */
[----:B------:R-:W-:Y:S02]  /*1840*/  IMAD.U32 R3, RZ, RZ, UR39 ;  /* 0x00000027ff037e24 */ /* 0x000fe4000f8e00ff */
[----:B------:R-:W-:-:S04]  /*1850*/  UISETP.NE.AND UP0, UPT, UR4, 0xe, UPT ;  /* 0x0000000e0400788c */ /* 0x000fc8000bf05270 */
[----:B------:R-:W-:Y:S02]  /*1860*/  USEL UR5, URZ, 0x1, UP0 ;  /* 0x000000013f057887 */ /* 0x000fe40008000000 */
[----:B------:R-:W-:Y:S02]  /*1870*/  USEL UR8, UR4, URZ, UP0 ;  /* 0x0000003f04087287 */ /* 0x000fe40008000000 */
[----:B------:R-:W-:-:S06]  /*1880*/  ULOP3.LUT UR5, UR38, UR5, URZ, 0x3c, !UPT ;  /* 0x0000000526057292 */ /* 0x000fcc000f8e3c3f */
[----:B------:R-:W-:-:S07]  /*1890*/  IMAD.U32 R7, RZ, RZ, UR5 ;  /* 0x00000005ff077e24 */ /* 0x000fce000f8e00ff */
.L_x_30:
[----:B------:R-:W-:Y:S05]  /*18a0*/  @!P0 BRA `(.L_x_24) ;  /* 0x0000000000048947 */ /* 0x000fea0003800000 */
[----:B------:R-:W-:Y:S01]  /*18b0*/  BPT.TRAP 0x1 ;  /* 0x000000040000795c */ /* 0x000fe20000300000 */
.L_x_24:
[----:B------:R-:W2:Y:S01]  /*18c0*/  S2UR UR5, SR_CgaCtaId ;  /* 0x00000000000579c3 */ /* 0x000ea20000008800 */
[----:B------:R-:W-:Y:S01]  /*18d0*/  UMOV UR4, 0x400 ;  /* 0x0000040000047882 */ /* 0x000fe20000000000 */
[----:B01----:R-:W-:Y:S01]  /*18e0*/  IMAD.U32 R5, RZ, RZ, UR8 ;  /* 0x00000008ff057e24 */ /* 0x003fe2000f8e00ff */
[----:B------:R-:W-:Y:S01]  /*18f0*/  SHF.L.U32 R4, R7, 0x1f, RZ ;  /* 0x0000001f07047819 */ /* 0x000fe200000006ff */
[----:B--2---:R-:W-:-:S06]  /*1900*/  ULEA UR4, UR5, UR4, 0x18 ;  /* 0x0000000405047291 */ /* 0x004fcc000f8ec03f */
[----:B------:R-:W-:-:S04]  /*1910*/  IMAD.U32 R6, RZ, RZ, UR4 ;  /* 0x00000004ff067e24 */ /* 0x000fc8000f8e00ff */
[----:B------:R-:W-:-:S04]  /*1920*/  IMAD R5, R5, 0x8, R6 ;  /* 0x0000000805057824 */ /* 0x000fc800078e0206 */
[----:B------:R0:W1:Y:S01]  /*1930*/  SYNCS.PHASECHK.TRANS64.TRYWAIT P1, [R5+URZ], R4 ;  /* 0x00000004050075a7 */ /* 0x000062000802017f */
[----:B------:R-:W-:Y:S05]  /*1940*/  @!P0 BRA `(.L_x_25) ;  /* 0x0000000000048947 */ /* 0x000fea0003800000 */
[----:B------:R-:W-:Y:S01]  /*1950*/  BPT.TRAP 0x1 ;  /* 0x000000040000795c */ /* 0x000fe20000300000 */
.L_x_25:
[----:B-1----:R-:W-:Y:S05]  /*1960*/  @P1 BRA `(.L_x_26) ;  /* 0x0000000000081947 */ /* 0x002fea0003800000 */
[----:B------:R-:W1:Y:S02]  /*1970*/  SYNCS.PHASECHK.TRANS64.TRYWAIT P1, [R5+URZ], R4 ;  /* 0x00000004050075a7 */ /* 0x000e64000802017f */
[----:B-1----:R-:W-:Y:S05]  /*1980*/  @!P1 BRA `(.L_x_27) ;  /* 0x0000006800589947 */ /* 0x002fea0003800000 */
.L_x_26:
[----:B------:R-:W-:Y:S01]  /*1990*/  ULEA UR4, UR8, UR41, 0x9 ;  /* 0x0000002908047291 */ /* 0x000fe2000f8e483f */
[----:B------:R-:W-:Y:S01]  /*19a0*/  WARPGROUP.ARRIVE ;  /* 0x00000000000079c5 */ /* 0x000fe20000000000 */
[----:B------:R-:W-:Y:S01]  /*19b0*/  ULEA UR6, UR8, UR9, 0x9 ;  /* 0x0000000908067291 */ /* 0x000fe2000f8e483f */
[----:B------:R-:W-:Y:S01]  /*19c0*/  UMOV UR5, 0x80000020 ;  /* 0x8000002000057882 */ /* 0x000fe20000000000 */
[----:B------:R-:W-:-:S07]  /*19d0*/  UMOV UR7, 0x80000020 ;  /* 0x8000002000077882 */ /* 0x000fce0000000000 */
[----:B------:R-:W-:Y:S01]  /*19e0*/  HGMMA.64x128x16.F32 R24, gdesc[UR4], R24, gsb0 ;  /* 0x01e00000041879f0 */ /* 0x000fe20008000818 */
        /* <DEDUP_REMOVED lines=9> */
[----:B------:R-:W-:Y:S01]  /*1a80*/  BPT.TRAP 0x1 ;  /* 0x000000040000795c */ /* 0x000fe20000300000 */
.L_x_28:
[----:B------:R-:W-:-:S13]  /*1a90*/  ISETP.NE.AND P1, PT, R22, RZ, PT ;  /* 0x000000ff1600720c */ /* 0x000fda0003f25270 */
[----:B01----:R-:W-:-:S04]  /*1aa0*/  @P1 IMAD R4, R3, 0x8, R6 ;  /* 0x0000000803041824 */ /* 0x003fc800078e0206 */
[----:B------:R-:W-:-:S05]  /*1ab0*/  @P1 VIADD R4, R4, 0x70 ;  /* 0x0000007004041836 */ /* 0x000fca0000000000 */
[----:B------:R-:W-:-:S04]  /*1ac0*/  @P1 PRMT R4, R23, 0x654, R4 ;  /* 0x0000065417041816 */ /* 0x000fc80000000004 */
[----:B------:R0:W-:Y:S01]  /*1ad0*/  @P1 SYNCS.ARRIVE.TRANS64.RED.A1T0 RZ, [R4+URZ], RZ ;  /* 0x000000ff04ff19a7 */ /* 0x0001e2000810043f */
[----:B------:R-:W-:-:S13]  /*1ae0*/  ISETP.GT.U32.AND P1, PT, R19, 0x1, PT ;  /* 0x000000011300780c */ /* 0x000fda0003f24070 */
[----:B0-----:R-:W-:Y:S05]  /*1af0*/  @P1 BRA `(.L_x_29) ;  /* 0x0000000000041947 */ /* 0x001fea0003800000 */
[----:B------:R-:W-:Y:S01]  /*1b00*/  BPT.TRAP 0x1 ;  /* 0x000000040000795c */ /* 0x000fe20000300000 */
.L_x_29:
[----:B------:R-:W-:Y:S01]  /*1b10*/  UIADD3 UR8, UR8, 0x1, URZ ;  /* 0x0000000108087890 */ /* 0x000fe2000fffe03f */
[C---:B------:R-:W-:Y:S01]  /*1b20*/  ISETP.GT.AND P2, PT, R0.reuse, 0x1, PT ;  /* 0x000000010000780c */ /* 0x040fe20003f44270 */
[----:B------:R-:W-:Y:S02]  /*1b30*/  VIADD R3, R3, 0x1 ;  /* 0x0000000103037836 */ /* 0x000fe40000000000 */
[----:B------:R-:W-:Y:S01]  /*1b40*/  UISETP.NE.AND UP0, UPT, UR8, 0xe, UPT ;  /* 0x0000000e0800788c */ /* 0x000fe2000bf05270 */
[----:B------:R-:W-:Y:S02]  /*1b50*/  VIADD R0, R0, 0xffffffff ;  /* 0xffffffff00007836 */ /* 0x000fe40000000000 */
[C---:B------:R-:W-:Y:S01]  /*1b60*/  ISETP.NE.AND P1, PT, R3.reuse, 0xe, PT ;  /* 0x0000000e0300780c */ /* 0x040fe20003f25270 */
[----:B------:R-:W-:Y:S02]  /*1b70*/  USEL UR4, URZ, 0x1, UP0 ;  /* 0x000000013f047887 */ /* 0x000fe40008000000 */
[----:B------:R-:W-:Y:S01]  /*1b80*/  USEL UR8, UR8, URZ, UP0 ;  /* 0x0000003f08087287 */ /* 0x000fe20008000000 */
[----:B------:R-:W-:-:S03]  /*1b90*/  SEL R3, R3, RZ, P1 ;  /* 0x000000ff03037207 */ /* 0x000fc60000800000 */
[----:B------:R-:W-:Y:S01]  /*1ba0*/  LOP3.LUT R7, R7, UR4, RZ, 0x3c, !PT ;  /* 0x0000000407077c12 */ /* 0x000fe2000f8e3cff */
[----:B------:R-:W-:Y:S07]  /*1bb0*/  @P2 BRA `(.L_x_30) ;  /* 0xfffffffc00382947 */ /* 0x000fee000383ffff */
.L_x_23:
[----:B------:R-:W2:Y:S02]  /*1bc0*/  LDC R0, c[0x0][0x28c] ;  /* 0x0000a300ff007b82 */ /* 0x000ea40000000800 */
[----:B--2---:R-:W-:-:S13]  /*1bd0*/  ISETP.GE.AND P1, PT, R0, 0x1, PT ;  /* 0x000000010000780c */ /* 0x004fda0003f26270 */
[----:B------:R-:W-:Y:S05]  /*1be0*/  @!P1 BRA `(.L_x_31) ;  /* 0x0000000000549947 */ /* 0x000fea0003800000 */
[----:B------:R-:W-:Y:S05]  /*1bf0*/  @!P0 BRA `(.L_x_32) ;  /* 0x0000000000048947 */ /* 0x000fea0003800000 */
[----:B------:R-:W-:Y:S01]  /*1c00*/  BPT.TRAP 0x1 ;  /* 0x000000040000795c */ /* 0x000fe20000300000 */
.L_x_32:
[----:B------:R-:W-:Y:S01]  /*1c10*/  ISETP.NE.AND P0, PT, R22, RZ, PT ;  /* 0x000000ff1600720c */ /* 0x000fe20003f05270 */
[----:B------:R-:W-:Y:S01]  /*1c20*/  BSSY B0, `(.L_x_33) ;  /* 0x000000f000007945 */ /* 0x000fe20003800000 */
[----:B------:R-:W-:-:S11]  /*1c30*/  ISETP.GT.U32.AND P1, PT, R19, 0x1, PT ;  /* 0x000000011300780c */ /* 0x000fd60003f24070 */
[----:B------:R-:W-:Y:S05]  /*1c40*/  @!P0 BRA `(.L_x_34) ;  /* 0x0000000000308947 */ /* 0x000fea0003800000 */
[----:B------:R-:W-:-:S04]  /*1c50*/  UISETP.LT.AND UP0, UPT, UR40, 0x1, UPT ;  /* 0x000000012800788c */ /* 0x000fc8000bf01270 */
[----:B------:R-:W-:-:S04]  /*1c60*/  USEL UR6, UR40, 0x1, UP0 ;  /* 0x0000000128067887 */ /* 0x000fc80008000000 */
[----:B------:R-:W-:-:S04]  /*1c70*/  UIADD3 UR6, UR39, UR40, -UR6 ;  /* 0x0000002827067290 */ /* 0x000fc8000fffe806 */
[----:B------:R-:W-:-:S04]  /*1c80*/  USHF.R.U32.HI UR4, URZ, 0x1, UR6 ;  /* 0x000000013f047899 */ /* 0x000fc80008011606 */
[----:B------:R-:W-:-:S04]  /*1c90*/  UIMAD.WIDE.U32 UR4, UR4, -0x6db6db6d, URZ ;  /* 0x92492493040478a5 */ /* 0x000fc8000f8e003f */
[----:B------:R-:W-:-:S04]  /*1ca0*/  USHF.R.U32.HI UR4, URZ, 0x2, UR5 ;  /* 0x000000023f047899 */ /* 0x000fc80008011605 */
[----:B------:R-:W-:-:S06]  /*1cb0*/  UIMAD UR6, UR4, -0xe, UR6 ;  /* 0xfffffff2040678a4 */ /* 0x000fcc000f8e0206 */
[----:B------:R-:W-:-:S04]  /*1cc0*/  IMAD.U32 R3, RZ, RZ, UR6 ;  /* 0x00000006ff037e24 */ /* 0x000fc8000f8e00ff */
[----:B------:R-:W-:-:S04]  /*1cd0*/  IMAD R0, R3, 0x8, R6 ;  /* 0x0000000803007824 */ /* 0x000fc800078e0206 */
[----:B------:R-:W-:-:S05]  /*1ce0*/  VIADD R0, R0, 0x70 ;  /* 0x0000007000007836 */ /* 0x000fca0000000000 */
[----:B------:R-:W-:-:S04]  /*1cf0*/  PRMT R0, R23, 0x654, R0 ;  /* 0x0000065417007816 */ /* 0x000fc80000000000 */
[----:B------:R2:W-:Y:S03]  /*1d00*/  SYNCS.ARRIVE.TRANS64.RED.A1T0 RZ, [R0+URZ], RZ ;  /* 0x000000ff00ff79a7 */ /* 0x0005e6000810043f */
.L_x_34:
[----:B------:R-:W-:Y:S05]  /*1d10*/  BSYNC B0 ;  /* 0x0000000000007941 */ /* 0x000fea0003800000 */
.L_x_33:
[----:B------:R-:W-:Y:S05]  /*1d20*/  @P1 BRA `(.L_x_31) ;  /* 0x0000000000041947 */ /* 0x000fea0003800000 */
[----:B------:R-:W-:Y:S01]  /*1d30*/  BPT.TRAP 0x1 ;  /* 0x000000040000795c */ /* 0x000fe20000300000 */
.L_x_31:
[----:B------:R-:W3:Y:S01]  /*1d40*/  LDC R6, c[0x0][0x288] ;  /* 0x0000a200ff067b82 */ /* 0x000ee20000000800 */
[--C-:B--2---:R-:W-:Y:S01]  /*1d50*/  SHF.R.U32.HI R0, RZ, 0x2, R18.reuse ;  /* 0x00000002ff007819 */ /* 0x104fe20000011612 */
[----:B------:R-:W-:Y:S01]  /*1d60*/  IMAD.SHL.U32 R93, R93, 0x80, RZ ;  /* 0x000000805d5d7824 */ /* 0x000fe200078e00ff */
[----:B01----:R-:W-:Y:S01]  /*1d70*/  SHF.R.U32.HI R5, RZ, 0x7, R18 ;  /* 0x00000007ff057819 */ /* 0x003fe20000011612 */
[----:B------:R-:W-:Y:S01]  /*1d80*/  UIADD3 UR39, UR40, UR39, URZ ;  /* 0x0000002728277290 */ /* 0x000fe2000fffe03f */
[----:B------:R-:W-:Y:S01]  /*1d90*/  LOP3.LUT R3, R0, 0x7, RZ, 0xc0, !PT ;  /* 0x0000000700037812 */ /* 0x000fe200078ec0ff */
[----:B------:R-:W-:Y:S01]  /*1da0*/  ULDC UR7, c[0x0][0x284] ;  /* 0x0000a10000077ab9 */ /* 0x000fe20000000800 */
[----:B------:R-:W-:Y:S01]  /*1db0*/  LOP3.LUT R0, R5, 0x1, RZ, 0xc0, !PT ;  /* 0x0000000105007812 */ /* 0x000fe200078ec0ff */
[----:B------:R-:W-:Y:S01]  /*1dc0*/  UISETP.GT.U32.AND UP0, UPT, UR39, 0xd, UPT ;  /* 0x0000000d2700788c */ /* 0x000fe2000bf04070 */
[C---:B------:R-:W-:Y:S01]  /*1dd0*/  LOP3.LUT R4, R18.reuse, 0x60, RZ, 0xc0, !PT ;  /* 0x0000006012047812 */ /* 0x040fe200078ec0ff */
[----:B------:R-:W-:Y:S01]  /*1de0*/  USHF.R.U32.HI UR4, URZ, 0x1, UR39 ;  /* 0x000000013f047899 */ /* 0x000fe20008011627 */
[----:B------:R-:W-:Y:S01]  /*1df0*/  LOP3.LUT R5, R18, 0x3, RZ, 0xc0, !PT ;  /* 0x0000000312057812 */ /* 0x000fe200078ec0ff */
[----:B------:R-:W-:Y:S01]  /*1e00*/  IMAD.SHL.U32 R8, R0, 0x40, RZ ;  /* 0x0000004000087824 */ /* 0x000fe200078e00ff */
[----:B------:R-:W-:Y:S01]  /*1e10*/  SHF.R.U32.HI R4, RZ, 0x1, R4 ;  /* 0x00000001ff047819 */ /* 0x000fe20000011604 */
[----:B------:R-:W-:Y:S01]  /*1e20*/  UISETP.LT.U32.AND UP0, UPT, UR40, 0xe, UP0 ;  /* 0x0000000e2800788c */ /* 0x000fe20008701070 */
[----:B------:R-:W-:Y:S01]  /*1e30*/  SHF.R.S32.HI R15, RZ, 0x1f, R91 ;  /* 0x0000001fff0f7819 */ /* 0x000fe2000001145b */
[----:B------:R-:W-:Y:S01]  /*1e40*/  UISETP.GE.U32.AND UP1, UPT, UR40, 0xe, UPT ;  /* 0x0000000e2800788c */ /* 0x000fe2000bf26070 */
[--C-:B------:R-:W-:Y:S01]  /*1e50*/  IADD3 R7, RZ, -R4, -R3.reuse ;  /* 0x80000004ff077210 */ /* 0x100fe20007ffe803 */
[----:B------:R-:W-:Y:S01]  /*1e60*/  ULDC.64 UR8, c[0x0][0x5d0] ;  /* 0x0001740000087ab9 */ /* 0x000fe20000000a00 */
[----:B------:R-:W-:Y:S01]  /*1e70*/  LOP3.LUT R3, R8, 0x40, R3, 0xe2, !PT ;  /* 0x0000004008037812 */ /* 0x000fe200078ee203 */
[----:B------:R-:W-:Y:S01]  /*1e80*/  IMAD.SHL.U32 R8, R18, 0x2, RZ ;  /* 0x0000000212087824 */ /* 0x000fe200078e00ff */
[----:B------:R-:W-:Y:S01]  /*1e90*/  UIMAD.WIDE.U32 UR4, UR4, -0x6db6db6d, URZ ;  /* 0x92492493040478a5 */ /* 0x000fe2000f8e003f */
[C---:B------:R-:W-:Y:S01]  /*1ea0*/  IMAD.WIDE R10, R92.reuse, 0x80, RZ ;  /* 0x000000805c0a7825 */ /* 0x040fe200078e02ff */
[----:B------:R-:W-:Y:S01]  /*1eb0*/  USEL UR6, URZ, 0x1, !UP0 ;  /* 0x000000013f067887 */ /* 0x000fe2000c000000 */
[----:B---3--:R-:W-:Y:S01]  /*1ec0*/  ISETP.GE.AND P0, PT, R93, R6, PT ;  /* 0x000000065d00720c */ /* 0x008fe20003f06270 */
[----:B------:R-:W-:Y:S01]  /*1ed0*/  USHF.R.U32.HI UR4, URZ, 0x2, UR5 ;  /* 0x000000023f047899 */ /* 0x000fe20008011605 */
[----:B------:R-:W-:Y:S01]  /*1ee0*/  IMAD R12, R5, -0x2, R6 ;  /* 0xfffffffe050c7824 */ /* 0x000fe200078e0206 */
[----:B------:R-:W-:Y:S01]  /*1ef0*/  LOP3.LUT R8, R93, 0x6, R8, 0xf8, !PT ;  /* 0x000000065d087812 */ /* 0x000fe200078ef808 */
[----:B------:R-:W-:Y:S01]  /*1f00*/  IMAD.SHL.U32 R5, R92, 0x80, RZ ;  /* 0x000000805c057824 */ /* 0x000fe200078e00ff */
[----:B------:R-:W-:Y:S01]  /*1f10*/  ULOP3.LUT UR38, UR38, UR6, URZ, 0x3c, !UPT ;  /* 0x0000000626267292 */ /* 0x000fe2000f8e3c3f */
[----:B------:R-:W-:Y:S01]  /*1f20*/  IMAD R6, R15, UR8, RZ ;  /* 0x000000080f067c24 */ /* 0x000fe2000f8e02ff */
[----:B------:R-:W-:Y:S01]  /*1f30*/  SHF.R.S32.HI R9, RZ, 0x1f, R8 ;  /* 0x0000001fff097819 */ /* 0x000fe20000011408 */
[----:B------:R-:W-:Y:S01]  /*1f40*/  IMAD R0, R0, -0x40, R7 ;  /* 0xffffffc000007824 */ /* 0x000fe200078e0207 */
[----:B------:R-:W-:Y:S01]  /*1f50*/  ISETP.GE.OR P0, PT, R5, UR7, P0 ;  /* 0x0000000705007c0c */ /* 0x000fe20008706670 */
[C---:B------:R-:W-:Y:S01]  /*1f60*/  IMAD R13, R91.reuse, UR9, R6 ;  /* 0x000000095b0d7c24 */ /* 0x040fe2000f8e0206 */
[----:B------:R-:W-:Y:S01]  /*1f70*/  LOP3.LUT R105, R10, R3, R4, 0xfe, !PT ;  /* 0x000000030a697212 */ /* 0x000fe200078efe04 */
[----:B------:R-:W-:Y:S01]  /*1f80*/  IMAD.WIDE.U32 R6, R91, UR8, R8 ;  /* 0x000000085b067c25 */ /* 0x000fe2000f8e0008 */
[----:B------:R-:W-:Y:S01]  /*1f90*/  UIMAD UR39, UR4, -0xe, UR39 ;  /* 0xfffffff2042778a4 */ /* 0x000fe2000f8e0227 */
[----:B------:R-:W-:Y:S01]  /*1fa0*/  IADD3 R3, -R5, UR7, R0 ;  /* 0x0000000705037c10 */ /* 0x000fe2000fffe100 */
[----:B------:R-:W-:Y:S01]  /*1fb0*/  @UP1 ULOP3.LUT UR38, UR38, 0x1, UR4, 0x78, !UPT ;  /* 0x0000000126261892 */ /* 0x000fe2000f8e7804 */
[----:B------:R-:W-:-:S02]  /*1fc0*/  IMAD.IADD R7, R7, 0x1, R13 ;  /* 0x0000000107077824 */ /* 0x000fc400078e020d */
[----:B------:R-:W-:Y:S02]  /*1fd0*/  IMAD.IADD R4, R12, 0x1, -R93 ;  /* 0x000000010c047824 */ /* 0x000fe400078e0a5d */
[----:B------:R-:W-:Y:S02]  /*1fe0*/  IMAD.MOV.U32 R0, RZ, RZ, -0x1 ;  /* 0xffffffffff007424 */ /* 0x000fe400078e00ff */
[----:B------:R-:W-:Y:S05]  /*1ff0*/  @P0 BRA `(.L_x_35) ;  /* 0x0000004000240947 */ /* 0x000fea0003800000 */
[----:B------:R-:W0:Y:S01]  /*2000*/  LDC.64 R98, c[0x0][0x5c8] ;  /* 0x00017200ff627b82 */ /* 0x000e220000000a00 */
[----:B-----5:R-:W-:Y:S01]  /*2010*/  FSETP.NEU.AND P0, PT, R89, RZ, PT ;  /* 0x000000ff5900720b */ /* 0x020fe20003f0d000 */
[----:B------:R-:W-:Y:S01]  /*2020*/  BSSY B0, `(.L_x_35) ;  /* 0x0000406000007945 */ /* 0x000fe20003800000 */
[----:B------:R-:W-:-:S04]  /*2030*/  ISETP.GT.AND P2, PT, R4, RZ, PT ;  /* 0x000000ff0400720c */ /* 0x000fc80003f44270 */
[----:B------:R-:W-:Y:S01]  /*2040*/  ISETP.GT.AND P1, PT, R3, RZ, P2 ;  /* 0x000000ff0300720c */ /* 0x000fe20001724270 */
[-C--:B0-----:R-:W-:Y:S02]  /*2050*/  IMAD R12, R11, R98.reuse, RZ ;  /* 0x000000620b0c7224 */ /* 0x081fe400078e02ff */
[----:B------:R-:W-:-:S04]  /*2060*/  IMAD.WIDE.U32 R92, R105, R98, R6 ;  /* 0x00000062695c7225 */ /* 0x000fc800078e0006 */
[----:B------:R-:W-:-:S04]  /*2070*/  IMAD R5, R105, R99, R12 ;  /* 0x0000006369057224 */ /* 0x000fc800078e020c */
[----:B------:R-:W-:Y:S01]  /*2080*/  IMAD.IADD R107, R93, 0x1, R5 ;  /* 0x000000015d6b7824 */ /* 0x000fe200078e0205 */
[----:B------:R-:W-:Y:S06]  /*2090*/  @!P0 BRA `(.L_x_36) ;  /* 0x0000002c00288947 */ /* 0x000fec0003800000 */
[----:B------:R-:W0:Y:S01]  /*20a0*/  LDC.64 R96, c[0x0][0x5b8] ;  /* 0x00016e00ff607b82 */ /* 0x000e220000000a00 */
[----:B------:R-:W-:-:S07]  /*20b0*/  ULDC.64 UR4, c[0x0][0x5c0] ;  /* 0x0001700000047ab9 */ /* 0x000fce0000000a00 */
[----:B------:R-:W1:Y:S08]  /*20c0*/  LDC.64 R100, c[0x0][0x5b0] ;  /* 0x00016c00ff647b82 */ /* 0x000e700000000a00 */
[----:B------:R-:W2:Y:S01]  /*20d0*/  LDC.64 R102, c[0x0][0x5a8] ;  /* 0x00016a00ff667b82 */ /* 0x000ea20000000a00 */
[-C--:B0-----:R-:W-:Y:S02]  /*20e0*/  IMAD R6, R15, R96.reuse, RZ ;  /* 0x000000600f067224 */ /* 0x081fe400078e02ff */
[----:B------:R-:W-:-:S04]  /*20f0*/  IMAD.WIDE.U32 R94, R91, R96, R8 ;  /* 0x000000605b5e7225 */ /* 0x000fc800078e0008 */
[----:B------:R-:W-:Y:S02]  /*2100*/  IMAD R93, R91, R97, R6 ;  /* 0x000000615b5d7224 */ /* 0x000fe400078e0206 */
[-C--:B-1----:R-:W-:Y:S02]  /*2110*/  IMAD R10, R11, R100.reuse, RZ ;  /* 0x000000640b0a7224 */ /* 0x082fe400078e02ff */
[----:B------:R-:W-:Y:S02]  /*2120*/  IMAD.IADD R13, R95, 0x1, R93 ;  /* 0x000000015f0d7824 */ /* 0x000fe400078e025d */
[----:B------:R-:W-:Y:S02]  /*2130*/  IMAD.MOV.U32 R12, RZ, RZ, R94 ;  /* 0x000000ffff0c7224 */ /* 0x000fe400078e005e */
[C---:B------:R-:W-:Y:S02]  /*2140*/  IMAD R97, R105.reuse, R101, R10 ;  /* 0x0000006569617224 */ /* 0x040fe400078e020a */
[----:B------:R-:W-:-:S04]  /*2150*/  IMAD.WIDE.U32 R6, R105, R100, R12 ;  /* 0x0000006469067225 */ /* 0x000fc800078e000c */
[----:B------:R-:W-:Y:S01]  /*2160*/  IMAD.IADD R5, R7, 0x1, R97 ;  /* 0x0000000107057824 */ /* 0x000fe200078e0261 */
[----:B--2---:R-:W-:-:S04]  /*2170*/  LEA R14, P0, R6, R102, 0x1 ;  /* 0x00000066060e7211 */ /* 0x004fc800078008ff */
[----:B------:R-:W-:-:S05]  /*2180*/  LEA.HI.X R15, R6, R103, R5, 0x1, P0 ;  /* 0x00000067060f7211 */ /* 0x000fca00000f0c05 */
[----:B------:R0:W2:Y:S01]  /*2190*/  @P1 LDG.E.LTC128B.U16 R5, desc[UR36][R14.64] ;  /* 0x000000240e051981 */ /* 0x0000a2000c1e1520 */
[----:B------:R-:W-:Y:S01]  /*21a0*/  IMAD.WIDE.U32 R6, R105, R100, R8 ;  /* 0x0000006469067225 */ /* 0x000fe200078e0008 */
[----:B------:R-:W-:Y:S03]  /*21b0*/  BSSY B1, `(.L_x_37) ;  /* 0x0000013000017945 */ /* 0x000fe60003800000 */
[----:B------:R-:W-:Y:S02]  /*21c0*/  IMAD.IADD R7, R97, 0x1, R7 ;  /* 0x0000000161077824 */ /* 0x000fe400078e0207 */
[----:B------:R-:W-:Y:S01]  /*21d0*/  IMAD.WIDE.U32 R20, R91, R96, R6 ;  /* 0x000000605b147225 */ /* 0x000fe200078e0006 */
[----:B0-----:R-:W-:-:S03]  /*21e0*/  SHF.L.U64.HI R15, R100, 0x3, R101 ;  /* 0x00000003640f7819 */ /* 0x001fc60000010265 */
[----:B------:R-:W-:Y:S01]  /*21f0*/  IMAD.IADD R7, R93, 0x1, R21 ;  /* 0x000000015d077824 */ /* 0x000fe200078e0215 */
[----:B------:R-:W-:Y:S01]  /*2200*/  LEA R6, P4, R20, R102, 0x1 ;  /* 0x0000006614067211 */ /* 0x000fe200078808ff */
[----:B------:R-:W-:-:S03]  /*2210*/  IMAD.SHL.U32 R14, R100, 0x8, RZ ;  /* 0x00000008640e7824 */ /* 0x000fc600078e00ff */
[----:B------:R-:W-:Y:S01]  /*2220*/  LEA.HI.X R7, R20, R103, R7, 0x1, P4 ;  /* 0x0000006714077211 */ /* 0x000fe200020f0c07 */
[----:B--2---:R-:W-:-:S05]  /*2230*/  HADD2.F32 R10, -RZ, R5.H0_H0 ;  /* 0x20000005ff0a7230 */ /* 0x004fca0000004100 */
[----:B------:R-:W-:Y:S01]  /*2240*/  FMUL R11, R10, R89 ;  /* 0x000000590a0b7220 */ /* 0x000fe20000400000 */
[----:B------:R-:W-:-:S03]  /*2250*/  LEA R10, P0, R92, UR4, 0x1 ;  /* 0x000000045c0a7c11 */ /* 0x000fc6000f8008ff */
[----:B------:R-:W-:Y:S01]  /*2260*/  FFMA R24, R24, R88, R11 ;  /* 0x0000005818187223 */ /* 0x000fe2000000000b */
[----:B------:R-:W-:Y:S02]  /*2270*/  LEA.HI.X R11, R92, UR5, R107, 0x1, P0 ;  /* 0x000000055c0b7c11 */ /* 0x000fe400080f0c6b */
[----:B------:R-:W-:Y:S02]  /*2280*/  ISETP.GT.AND P0, PT, R4, 0x1, PT ;  /* 0x000000010400780c */ /* 0x000fe40003f04270 */
[----:B------:R-:W-:Y:S02]  /*2290*/  F2FP.F16.F32.PACK_AB R24, RZ, R24 ;  /* 0x00000018ff18723e */ /* 0x000fe400000000ff */
[----:B------:R-:W-:-:S03]  /*22a0*/  ISETP.GT.AND P3, PT, R3, RZ, P0 ;  /* 0x000000ff0300720c */ /* 0x000fc60000764270 */
[----:B------:R0:W-:Y:S10]  /*22b0*/  @P1 STG.E.U16 desc[UR36][R10.64], R24 ;  /* 0x000000180a001986 */ /* 0x0001f4000c101524 */
[----:B------:R-:W-:Y:S05]  /*22c0*/  @!P3 BRA `(.L_x_38) ;  /* 0x000000000004b947 */ /* 0x000fea0003800000 */
[----:B------:R1:W5:Y:S02]  /*22d0*/  LDG.E.LTC128B.U16 R5, desc[UR36][R6.64+0x2] ;  /* 0x0000022406057981 */ /* 0x000364000c1e1520 */
.L_x_38:
[----:B------:R-:W-:Y:S05]  /*22e0*/  BSYNC B1 ;  /* 0x0000000000017941 */ /* 0x000fea0003800000 */
.L_x_37:
[----:B-----5:R-:W-:Y:S01]  /*22f0*/  HADD2.F32 R12, -RZ, R5.H0_H0 ;  /* 0x20000005ff0c7230 */ /* 0x020fe20000004100 */
[----:B------:R-:W-:Y:S01]  /*2300*/  ISETP.GT.AND P2, PT, R3, 0x8, P2 ;  /* 0x000000080300780c */ /* 0x000fe20001744270 */
[----:B------:R-:W-:Y:S01]  /*2310*/  IMAD.WIDE.U32 R20, R105, R100, R14 ;  /* 0x0000006469147225 */ /* 0x000fe200078e000e */
[----:B0-----:R-:W-:-:S03]  /*2320*/  PRMT R24, R5, 0x7610, R24 ;  /* 0x0000761005187816 */ /* 0x001fc60000000018 */
[----:B------:R-:W-:Y:S01]  /*2330*/  FMUL R12, R12, R89 ;  /* 0x000000590c0c7220 */ /* 0x000fe20000400000 */
[----:B------:R-:W-:Y:S01]  /*2340*/  IMAD.IADD R97, R97, 0x1, R21 ;  /* 0x0000000161617824 */ /* 0x000fe200078e0215 */
[----:B------:R-:W-:Y:S02]  /*2350*/  IADD3 R94, P1, R94, R20, RZ ;  /* 0x000000145e5e7210 */ /* 0x000fe40007f3e0ff */
[----:B------:R-:W-:-:S03]  /*2360*/  FFMA R12, R25, R88, R12 ;  /* 0x00000058190c7223 */ /* 0x000fc6000000000c */
[----:B------:R-:W-:Y:S01]  /*2370*/  IMAD.X R13, R97, 0x1, R13, P1 ;  /* 0x00000001610d7824 */ /* 0x000fe200008e060d */
[C---:B------:R-:W-:Y:S02]  /*2380*/  LEA R14, P1, R94.reuse, R102, 0x1 ;  /* 0x000000665e0e7211 */ /* 0x040fe400078208ff */
[----:B------:R-:W-:Y:S02]  /*2390*/  F2FP.F16.F32.PACK_AB R12, RZ, R12 ;  /* 0x0000000cff0c723e */ /* 0x000fe400000000ff */
[----:B------:R-:W-:Y:S02]  /*23a0*/  LEA.HI.X R15, R94, R103, R13, 0x1, P1 ;  /* 0x000000675e0f7211 */ /* 0x000fe400008f0c0d */
[----:B------:R-:W-:-:S05]  /*23b0*/  PRMT R21, R12, 0x7610, R21 ;  /* 0x000076100c157816 */ /* 0x000fca0000000015 */
[----:B------:R0:W-:Y:S04]  /*23c0*/  @P3 STG.E.U16 desc[UR36][R10.64+0x2], R21 ;  /* 0x000002150a003986 */ /* 0x0001e8000c101524 */
[----:B------:R-:W2:Y:S01]  /*23d0*/  @P2 LDG.E.LTC128B.U16 R24, desc[UR36][R14.64] ;  /* 0x000000240e182981 */ /* 0x000ea2000c1e1520 */
[----:B------:R-:W-:Y:S01]  /*23e0*/  IADD3 R20, P1, R8, R20, RZ ;  /* 0x0000001408147210 */ /* 0x000fe20007f3e0ff */
[----:B------:R-:W-:Y:S01]  /*23f0*/  BSSY B1, `(.L_x_39) ;  /* 0x0000011000017945 */ /* 0x000fe20003800000 */
[C---:B------:R-:W-:Y:S02]  /*2400*/  SHF.L.U64.HI R13, R98.reuse, 0x4, R99 ;  /* 0x00000004620d7819 */ /* 0x040fe40000010263 */
[----:B------:R-:W-:Y:S01]  /*2410*/  ISETP.GT.AND P0, PT, R3, 0x8, P0 ;  /* 0x000000080300780c */ /* 0x000fe20000704270 */
[----:B0-----:R-:W-:Y:S01]  /*2420*/  IMAD.X R21, R9, 0x1, R97, P1 ;  /* 0x0000000109157824 */ /* 0x001fe200008e0661 */
[----:B------:R-:W-:Y:S01]  /*2430*/  LEA R12, P1, R98, R10, 0x4 ;  /* 0x0000000a620c7211 */ /* 0x000fe200078220ff */
[----:B------:R-:W-:-:S04]  /*2440*/  IMAD.WIDE.U32 R20, R91, R96, R20 ;  /* 0x000000605b147225 */ /* 0x000fc800078e0014 */
[----:B------:R-:W-:Y:S02]  /*2450*/  IMAD.X R13, R13, 0x1, R11, P1 ;  /* 0x000000010d0d7824 */ /* 0x000fe400008e060b */
[----:B------:R-:W-:Y:S02]  /*2460*/  IMAD.IADD R9, R93, 0x1, R21 ;  /* 0x000000015d097824 */ /* 0x000fe400078e0215 */
[----:B--2---:R-:W-:-:S05]  /*2470*/  HADD2.F32 R8, -RZ, R24.H0_H0 ;  /* 0x20000018ff087230 */ /* 0x004fca0000004100 */
[----:B------:R-:W-:Y:S01]  /*2480*/  FMUL R5, R8, R89 ;  /* 0x0000005908057220 */ /* 0x000fe20000400000 */
[----:B------:R-:W-:-:S03]  /*2490*/  LEA R8, P3, R20, R102, 0x1 ;  /* 0x0000006614087211 */ /* 0x000fc600078608ff */
[----:B------:R-:W-:Y:S01]  /*24a0*/  FFMA R5, R26, R88, R5 ;  /* 0x000000581a057223 */ /* 0x000fe20000000005 */
[----:B------:R-:W-:-:S04]  /*24b0*/  LEA.HI.X R9, R20, R103, R9, 0x1, P3 ;  /* 0x0000006714097211 */ /* 0x000fc800018f0c09 */
[----:B------:R-:W-:-:S05]  /*24c0*/  F2FP.F16.F32.PACK_AB R5, RZ, R5 ;  /* 0x00000005ff05723e */ /* 0x000fca00000000ff */
[----:B------:R0:W-:Y:S01]  /*24d0*/  @P2 STG.E.U16 desc[UR36][R12.64], R5 ;  /* 0x000000050c002986 */ /* 0x0001e2000c101524 */
[----:B------:R-:W-:Y:S05]  /*24e0*/  @!P0 BRA `(.L_x_40) ;  /* 0x0000000000048947 */ /* 0x000fea0003800000 */
[----:B------:R2:W5:Y:S02]  /*24f0*/  LDG.E.LTC128B.U16 R24, desc[UR36][R8.64+0x2] ;  /* 0x0000022408187981 */ /* 0x000564000c1e1520 */
.L_x_40:
[----:B------:R-:W-:Y:S05]  /*2500*/  BSYNC B1 ;  /* 0x0000000000017941 */ /* 0x000fea0003800000 */
.L_x_39:
[----:B-----5:R-:W-:Y:S01]  /*2510*/  HADD2.F32 R14, -RZ, R24.H0_H0 ;  /* 0x20000018ff0e7230 */ /* 0x020fe20000004100 */
[----:B------:R-:W-:Y:S01]  /*2520*/  ISETP.GT.AND P1, PT, R4, 0x8, PT ;  /* 0x000000080400780c */ /* 0x000fe20003f24270 */
[----:B------:R-:W-:Y:S03]  /*2530*/  BSSY B1, `(.L_x_41) ;  /* 0x0000008000017945 */ /* 0x000fe60003800000 */
[----:B------:R-:W-:Y:S01]  /*2540*/  FMUL R14, R14, R89 ;  /* 0x000000590e0e7220 */ /* 0x000fe20000400000 */
[----:B------:R-:W-:-:S03]  /*2550*/  ISETP.GT.AND P2, PT, R3, RZ, P1 ;  /* 0x000000ff0300720c */ /* 0x000fc60000f44270 */
[----:B------:R-:W-:-:S05]  /*2560*/  FFMA R14, R27, R88, R14 ;  /* 0x000000581b0e7223 */ /* 0x000fca000000000e */
[----:B------:R-:W-:-:S05]  /*2570*/  F2FP.F16.F32.PACK_AB R14, RZ, R14 ;  /* 0x0000000eff0e723e */ /* 0x000fca00000000ff */
[----:B------:R3:W-:Y:S01]  /*2580*/  @P0 STG.E.U16 desc[UR36][R12.64+0x2], R14 ;  /* 0x0000020e0c000986 */ /* 0x0007e2000c101524 */
[----:B------:R-:W-:Y:S05]  /*2590*/  @!P2 BRA `(.L_x_42) ;  /* 0x000000000004a947 */ /* 0x000fea0003800000 */
[----:B------:R4:W5:Y:S02]  /*25a0*/  LDG.E.LTC128B.U16 R24, desc[UR36][R6.64+0x10] ;  /* 0x0000102406187981 */ /* 0x000964000c1e1520 */
.L_x_42:
[----:B------:R-:W-:Y:S05]  /*25b0*/  BSYNC B1 ;  /* 0x0000000000017941 */ /* 0x000fea0003800000 */
.L_x_41:
[----:B---3-5:R-:W-:Y:S01]  /*25c0*/  HADD2.F32 R14, -RZ, R24.H0_H0 ;  /* 0x20000018ff0e7230 */ /* 0x028fe20000004100 */
[----:B------:R-:W-:Y:S01]  /*25d0*/  ISETP.GT.AND P0, PT, R4, 0x9, PT ;  /* 0x000000090400780c */ /* 0x000fe20003f04270 */
[----:B------:R-:W-:Y:S03]  /*25e0*/  BSSY B1, `(.L_x_43) ;  /* 0x0000008000017945 */ /* 0x000fe60003800000 */
[----:B0-----:R-:W-:Y:S01]  /*25f0*/  FMUL R5, R14, R89 ;  /* 0x000000590e057220 */ /* 0x001fe20000400000 */
[----:B------:R-:W-:-:S03]  /*2600*/  ISETP.GT.AND P3, PT, R3, RZ, P0 ;  /* 0x000000ff0300720c */ /* 0x000fc60000764270 */
[----:B------:R-:W-:-:S05]  /*2610*/  FFMA R5, R28, R88, R5 ;  /* 0x000000581c057223 */ /* 0x000fca0000000005 */
[----:B------:R-:W-:-:S05]  /*2620*/  F2FP.F16.F32.PACK_AB R5, RZ, R5 ;  /* 0x00000005ff05723e */ /* 0x000fca00000000ff */
[----:B------:R0:W-:Y:S01]  /*2630*/  @P2 STG.E.U16 desc[UR36][R10.64+0x10], R5 ;  /* 0x000010050a002986 */ /* 0x0001e2000c101524 */
[----:B------:R-:W-:Y:S05]  /*2640*/  @!P3 BRA `(.L_x_44) ;  /* 0x000000000004b947 */ /* 0x000fea0003800000 */
[----:B------:R3:W5:Y:S02]  /*2650*/  LDG.E.LTC128B.U16 R24, desc[UR36][R6.64+0x12] ;  /* 0x0000122406187981 */ /* 0x000764000c1e1520 */
.L_x_44:
[----:B------:R-:W-:Y:S05]  /*2660*/  BSYNC B1 ;  /* 0x0000000000017941 */ /* 0x000fea0003800000 */
.L_x_43:
[----:B-----5:R-:W-:Y:S01]  /*2670*/  HADD2.F32 R14, -RZ, R24.H0_H0 ;  /* 0x20000018ff0e7230 */ /* 0x020fe20000004100 */
[----:B------:R-:W-:Y:S01]  /*2680*/  ISETP.GT.AND P1, PT, R3, 0x8, P1 ;  /* 0x000000080300780c */ /* 0x000fe20000f24270 */
[----:B------:R-:W-:Y:S03]  /*2690*/  BSSY B1, `(.L_x_45) ;  /* 0x0000007000017945 */ /* 0x000fe60003800000 */
[----:B------:R-:W-:-:S04]  /*26a0*/  FMUL R14, R14, R89 ;  /* 0x000000590e0e7220 */ /* 0x000fc80000400000 */
[----:B------:R-:W-:-:S05]  /*26b0*/  FFMA R14, R29, R88, R14 ;  /* 0x000000581d0e7223 */ /* 0x000fca000000000e */
[----:B------:R-:W-:-:S05]  /*26c0*/  F2FP.F16.F32.PACK_AB R14, RZ, R14 ;  /* 0x0000000eff0e723e */ /* 0x000fca00000000ff */
[----:B------:R0:W-:Y:S01]  /*26d0*/  @P3 STG.E.U16 desc[UR36][R10.64+0x12], R14 ;  /* 0x0000120e0a003986 */ /* 0x0001e2000c101524 */
[----:B------:R-:W-:Y:S05]  /*26e0*/  @!P1 BRA `(.L_x_46) ;  /* 0x0000000000049947 */ /* 0x000fea0003800000 */
[----:B------:R0:W5:Y:S02]  /*26f0*/  LDG.E.LTC128B.U16 R24, desc[UR36][R8.64+0x10] ;  /* 0x0000102408187981 */ /* 0x000164000c1e1520 */
.L_x_46:
[----:B------:R-:W-:Y:S05]  /*2700*/  BSYNC B1 ;  /* 0x0000000000017941 */ /* 0x000fea0003800000 */
.L_x_45:
[----:B0----5:R-:W-:Y:S01]  /*2710*/  HADD2.F32 R14, -RZ, R24.H0_H0 ;  /* 0x20000018ff0e7230 */ /* 0x021fe20000004100 */
        /* <DEDUP_REMOVED lines=8> */
.L_x_48:
[----:B------:R-:W-:Y:S05]  /*27a0*/  BSYNC B1 ;  /* 0x0000000000017941 */ /* 0x000fea0003800000 */
.L_x_47:
        /* <DEDUP_REMOVED lines=10> */
.L_x_50:
[----:B------:R-:W-:Y:S05]  /*2850*/  BSYNC B1 ;  /* 0x0000000000017941 */ /* 0x000fea0003800000 */
.L_x_49:
[----:B0----5:R-:W-:Y:S01]  /*2860*/  HADD2.F32 R14, -RZ, R24.H0_H0 ;  /* 0x20000018ff0e7230 */ /* 0x021fe20000004100 */
        /* <DEDUP_REMOVED lines=9> */
.L_x_52:
[----:B------:R-:W-:Y:S05]  /*2900*/  BSYNC B1 ;  /* 0x0000000000017941 */ /* 0x000fea0003800000 */
.L_x_51:
        /* <DEDUP_REMOVED lines=9> */
.L_x_54:
[----:B------:R-:W-:Y:S05]  /*29a0*/  BSYNC B1 ;  /* 0x0000000000017941 */ /* 0x000fea0003800000 */
.L_x_53:
        /* <DEDUP_REMOVED lines=9> */
.L_x_56:
[----:B------:R-:W-:Y:S05]  /*2a40*/  BSYNC B1 ;  /* 0x0000000000017941 */ /* 0x000fea0003800000 */
.L_x_55:
        /* <DEDUP_REMOVED lines=10> */
.L_x_58:
[----:B------:R-:W-:Y:S05]  /*2af0*/  BSYNC B1 ;  /* 0x0000000000017941 */ /* 0x000fea0003800000 */
.L_x_57:
        /* <DEDUP_REMOVED lines=10> */
.L_x_60:
[----:B------:R-:W-:Y:S05]  /*2ba0*/  BSYNC B1 ;  /* 0x0000000000017941 */ /* 0x000fea0003800000 */
.L_x_59:
        /* <DEDUP_REMOVED lines=9> */
.L_x_62:
[----:B------:R-:W-:Y:S05]  /*2c40*/  BSYNC B1 ;  /* 0x0000000000017941 */ /* 0x000fea0003800000 */
.L_x_61:
        /* <DEDUP_REMOVED lines=9> */
.L_x_64:
[----:B------:R-:W-:Y:S05]  /*2ce0*/  BSYNC B1 ;  /* 0x0000000000017941 */ /* 0x000fea0003800000 */
.L_x_63:
        /* <DEDUP_REMOVED lines=10> */
.L_x_66:
[----:B------:R-:W-:Y:S05]  /*2d90*/  BSYNC B1 ;  /* 0x0000000000017941 */ /* 0x000fea0003800000 */
.L_x_65:
        /* <DEDUP_REMOVED lines=10> */
.L_x_68:
[----:B------:R-:W-:Y:S05]  /*2e40*/  BSYNC B1 ;  /* 0x0000000000017941 */ /* 0x000fea0003800000 */
.L_x_67:
        /* <DEDUP_REMOVED lines=9> */
.L_x_70:
[----:B------:R-:W-:Y:S05]  /*2ee0*/  BSYNC B1 ;  /* 0x0000000000017941 */ /* 0x000fea0003800000 */
.L_x_69:
        /* <DEDUP_REMOVED lines=9> */
.L_x_72:
[----:B------:R-:W-:Y:S05]  /*2f80*/  BSYNC B1 ;  /* 0x0000000000017941 */ /* 0x000fea0003800000 */
.L_x_71:
        /* <DEDUP_REMOVED lines=10> */
.L_x_74:
[----:B------:R-:W-:Y:S05]  /*3030*/  BSYNC B1 ;  /* 0x0000000000017941 */ /* 0x000fea0003800000 */
.L_x_73:
        /* <DEDUP_REMOVED lines=10> */
.L_x_76:
[----:B------:R-:W-:Y:S05]  /*30e0*/  BSYNC B1 ;  /* 0x0000000000017941 */ /* 0x000fea0003800000 */
.L_x_75:
        /* <DEDUP_REMOVED lines=9> */
.L_x_78:
[----:B------:R-:W-:Y:S05]  /*3180*/  BSYNC B1 ;  /* 0x0000000000017941 */ /* 0x000fea0003800000 */
.L_x_77:
        /* <DEDUP_REMOVED lines=9> */
.L_x_80:
[----:B------:R-:W-:Y:S05]  /*3220*/  BSYNC B1 ;  /* 0x0000000000017941 */ /* 0x000fea0003800000 */
.L_x_79:
        /* <DEDUP_REMOVED lines=10> */
.L_x_82:
[----:B------:R-:W-:Y:S05]  /*32d0*/  BSYNC B1 ;  /* 0x0000000000017941 */ /* 0x000fea0003800000 */
.L_x_81:
        /* <DEDUP_REMOVED lines=10> */
.L_x_84:
[----:B------:R-:W-:Y:S05]  /*3380*/  BSYNC B1 ;  /* 0x0000000000017941 */ /* 0x000fea0003800000 */
.L_x_83:
        /* <DEDUP_REMOVED lines=9> */
.L_x_86:
[----:B------:R-:W-:Y:S05]  /*3420*/  BSYNC B1 ;  /* 0x0000000000017941 */ /* 0x000fea0003800000 */
.L_x_85:
        /* <DEDUP_REMOVED lines=9> */
.L_x_88:
[----:B------:R-:W-:Y:S05]  /*34c0*/  BSYNC B1 ;  /* 0x0000000000017941 */ /* 0x000fea0003800000 */
.L_x_87:
        /* <DEDUP_REMOVED lines=10> */
.L_x_90:
[----:B------:R-:W-:Y:S05]  /*3570*/  BSYNC B1 ;  /* 0x0000000000017941 */ /* 0x000fea0003800000 */
.L_x_89:
        /* <DEDUP_REMOVED lines=10> */
.L_x_92:
[----:B------:R-:W-:Y:S05]  /*3620*/  BSYNC B1 ;  /* 0x0000000000017941 */ /* 0x000fea0003800000 */
.L_x_91:
        /* <DEDUP_REMOVED lines=9> */
.L_x_94:
[----:B------:R-:W-:Y:S05]  /*36c0*/  BSYNC B1 ;  /* 0x0000000000017941 */ /* 0x000fea0003800000 */
.L_x_93:
        /* <DEDUP_REMOVED lines=9> */
.L_x_96:
[----:B------:R-:W-:Y:S05]  /*3760*/  BSYNC B1 ;  /* 0x0000000000017941 */ /* 0x000fea0003800000 */
.L_x_95:
        /* <DEDUP_REMOVED lines=10> */
.L_x_98:
[----:B------:R-:W-:Y:S05]  /*3810*/  BSYNC B1 ;  /* 0x0000000000017941 */ /* 0x000fea0003800000 */
.L_x_97:
        /* <DEDUP_REMOVED lines=10> */
.L_x_100:
[----:B------:R-:W-:Y:S05]  /*38c0*/  BSYNC B1 ;  /* 0x0000000000017941 */ /* 0x000fea0003800000 */
.L_x_99:
        /* <DEDUP_REMOVED lines=9> */
.L_x_102:
[----:B------:R-:W-:Y:S05]  /*3960*/  BSYNC B1 ;  /* 0x0000000000017941 */ /* 0x000fea0003800000 */
.L_x_101:
        /* <DEDUP_REMOVED lines=9> */
.L_x_104:
[----:B------:R-:W-:Y:S05]  /*3a00*/  BSYNC B1 ;  /* 0x0000000000017941 */ /* 0x000fea0003800000 */
.L_x_103:
        /* <DEDUP_REMOVED lines=10> */
.L_x_106:
[----:B------:R-:W-:Y:S05]  /*3ab0*/  BSYNC B1 ;  /* 0x0000000000017941 */ /* 0x000fea0003800000 */
.L_x_105:
        /* <DEDUP_REMOVED lines=10> */
.L_x_108:
[----:B------:R-:W-:Y:S05]  /*3b60*/  BSYNC B1 ;  /* 0x0000000000017941 */ /* 0x000fea0003800000 */
.L_x_107:
        /* <DEDUP_REMOVED lines=9> */
.L_x_110:
[----:B------:R-:W-:Y:S05]  /*3c00*/  BSYNC B1 ;  /* 0x0000000000017941 */ /* 0x000fea0003800000 */
.L_x_109:
        /* <DEDUP_REMOVED lines=9> */
.L_x_112:
[----:B------:R-:W-:Y:S05]  /*3ca0*/  BSYNC B1 ;  /* 0x0000000000017941 */ /* 0x000fea0003800000 */
.L_x_111:
        /* <DEDUP_REMOVED lines=10> */
.L_x_114:
[----:B------:R-:W-:Y:S05]  /*3d50*/  BSYNC B1 ;  /* 0x0000000000017941 */ /* 0x000fea0003800000 */
.L_x_113:
        /* <DEDUP_REMOVED lines=10> */
.L_x_116:
[----:B------:R-:W-:Y:S05]  /*3e00*/  BSYNC B1 ;  /* 0x0000000000017941 */ /* 0x000fea0003800000 */
.L_x_115:
        /* <DEDUP_REMOVED lines=9> */
.L_x_118:
[----:B------:R-:W-:Y:S05]  /*3ea0*/  BSYNC B1 ;  /* 0x0000000000017941 */ /* 0x000fea0003800000 */
.L_x_117:
        /* <DEDUP_REMOVED lines=9> */
.L_x_120:
[----:B------:R-:W-:Y:S05]  /*3f40*/  BSYNC B1 ;  /* 0x0000000000017941 */ /* 0x000fea0003800000 */
.L_x_119:
        /* <DEDUP_REMOVED lines=10> */
.L_x_122:
[----:B------:R-:W-:Y:S05]  /*3ff0*/  BSYNC B1 ;  /* 0x0000000000017941 */ /* 0x000fea0003800000 */
.L_x_121:
        /* <DEDUP_REMOVED lines=10> */
.L_x_124:
[----:B------:R-:W-:Y:S05]  /*40a0*/  BSYNC B1 ;  /* 0x0000000000017941 */ /* 0x000fea0003800000 */
.L_x_123:
        /* <DEDUP_REMOVED lines=9> */
.L_x_126:
[----:B------:R-:W-:Y:S05]  /*4140*/  BSYNC B1 ;  /* 0x0000000000017941 */ /* 0x000fea0003800000 */
.L_x_125:
        /* <DEDUP_REMOVED lines=9> */
.L_x_128:
[----:B------:R-:W-:Y:S05]  /*41e0*/  BSYNC B1 ;  /* 0x0000000000017941 */ /* 0x000fea0003800000 */
.L_x_127:
        /* <DEDUP_REMOVED lines=10> */
.L_x_130:
[----:B------:R-:W-:Y:S05]  /*4290*/  BSYNC B1 ;  /* 0x0000000000017941 */ /* 0x000fea0003800000 */
.L_x_129:
        /* <DEDUP_REMOVED lines=10> */
.L_x_132:
[----:B------:R-:W-:Y:S05]  /*4340*/  BSYNC B1 ;  /* 0x0000000000017941 */ /* 0x000fea0003800000 */
.L_x_131:
        /* <DEDUP_REMOVED lines=9> */
.L_x_134:
[----:B------:R-:W-:Y:S05]  /*43e0*/  BSYNC B1 ;  /* 0x0000000000017941 */ /* 0x000fea0003800000 */
.L_x_133:
        /* <DEDUP_REMOVED lines=9> */
.L_x_136:
[----:B------:R-:W-:Y:S05]  /*4480*/  BSYNC B1 ;  /* 0x0000000000017941 */ /* 0x000fea0003800000 */
.L_x_135:
        /* <DEDUP_REMOVED lines=10> */
.L_x_138:
[----:B------:R-:W-:Y:S05]  /*4530*/  BSYNC B1 ;  /* 0x0000000000017941 */ /* 0x000fea0003800000 */
.L_x_137:
        /* <DEDUP_REMOVED lines=10> */
.L_x_140:
[----:B------:R-:W-:Y:S05]  /*45e0*/  BSYNC B1 ;  /* 0x0000000000017941 */ /* 0x000fea0003800000 */
.L_x_139:
        /* <DEDUP_REMOVED lines=9> */
.L_x_142:
[----:B------:R-:W-:Y:S05]  /*4680*/  BSYNC B1 ;  /* 0x0000000000017941 */ /* 0x000fea0003800000 */
.L_x_141:
        /* <DEDUP_REMOVED lines=9> */
.L_x_144:
[----:B------:R-:W-:Y:S05]  /*4720*/  BSYNC B1 ;  /* 0x0000000000017941 */ /* 0x000fea0003800000 */
.L_x_143:
        /* <DEDUP_REMOVED lines=10> */
.L_x_146:
[----:B------:R-:W-:Y:S05]  /*47d0*/  BSYNC B1 ;  /* 0x0000000000017941 */ /* 0x000fea0003800000 */
.L_x_145:
        /* <DEDUP_REMOVED lines=10> */
.L_x_148:
[----:B------:R-:W-:Y:S05]  /*4880*/  BSYNC B1 ;  /* 0x0000000000017941 */ /* 0x000fea0003800000 */
.L_x_147:
        /* <DEDUP_REMOVED lines=9> */
.L_x_150:
[----:B------:R-:W-:Y:S05]  /*4920*/  BSYNC B1 ;  /* 0x0000000000017941 */ /* 0x000fea0003800000 */
.L_x_149:
        /* <DEDUP_REMOVED lines=9> */
.L_x_152:
[----:B------:R-:W-:Y:S05]  /*49c0*/  BSYNC B1 ;  /* 0x0000000000017941 */ /* 0x000fea0003800000 */
.L_x_151:
        /* <DEDUP_REMOVED lines=10> */
.L_x_154:
[----:B------:R-:W-:Y:S05]  /*4a70*/  BSYNC B1 ;  /* 0x0000000000017941 */ /* 0x000fea0003800000 */
.L_x_153:
[----:B0----5:R-:W-:Y:S01]  /*4a80*/  HADD2.F32 R14, -RZ, R24.H0_H0 ;  /* 0x20000018ff0e7230 */ /* 0x021fe20000004100 */
[----:B------:R-:W-:Y:S01]  /*4a90*/  ISETP.GT.AND P0, PT, R4, 0x79, PT ;  /* 0x000000790400780c */ /* 0x000fe20003f04270 */
[----:B------:R-:W-:Y:S01]  /*4aa0*/  @P2 IMAD.MOV.U32 R4, RZ, RZ, R10 ;  /* 0x000000ffff042224 */ /* 0x000fe200078e000a */
[----:B------:R-:W-:Y:S02]  /*4ab0*/  BSSY B1, `(.L_x_155) ;  /* 0x000000a000017945 */ /* 0x000fe40003800000 */
[----:B------:R-:W-:Y:S01]  /*4ac0*/  FMUL R5, R14, R89 ;  /* 0x000000590e057220 */ /* 0x000fe20000400000 */
[----:B------:R-:W-:-:S03]  /*4ad0*/  ISETP.GT.AND P3, PT, R3, RZ, P0 ;  /* 0x000000ff0300720c */ /* 0x000fc60000764270 */
[----:B------:R-:W-:-:S05]  /*4ae0*/  FFMA R5, R84, R88, R5 ;  /* 0x0000005854057223 */ /* 0x000fca0000000005 */
[----:B------:R-:W-:-:S04]  /*4af0*/  F2FP.F16.F32.PACK_AB R5, RZ, R5 ;  /* 0x00000005ff05723e */ /* 0x000fc800000000ff */
[----:B------:R-:W-:Y:S01]  /*4b00*/  PRMT R14, R5, 0x7610, R14 ;  /* 0x00007610050e7816 */ /* 0x000fe2000000000e */
[----:B------:R-:W-:-:S05]  /*4b10*/  @P2 IMAD.MOV.U32 R5, RZ, RZ, R11 ;  /* 0x000000ffff052224 */ /* 0x000fca00078e000b */
[----:B------:R0:W-:Y:S01]  /*4b20*/  @P2 STG.E.U16 desc[UR36][R4.64+0xf0], R14 ;  /* 0x0000f00e04002986 */ /* 0x0001e2000c101524 */
[----:B------:R-:W-:Y:S05]  /*4b30*/  @!P3 BRA `(.L_x_156) ;  /* 0x000000000004b947 */ /* 0x000fea0003800000 */
[----:B------:R0:W5:Y:S02]  /*4b40*/  LDG.E.LTC128B.U16 R24, desc[UR36][R6.64+0xf2] ;  /* 0x0000f22406187981 */ /* 0x000164000c1e1520 */
.L_x_156:
[----:B------:R-:W-:Y:S05]  /*4b50*/  BSYNC B1 ;  /* 0x0000000000017941 */ /* 0x000fea0003800000 */
.L_x_155:
        /* <DEDUP_REMOVED lines=9> */
.L_x_158:
[----:B------:R-:W-:Y:S05]  /*4bf0*/  BSYNC B1 ;  /* 0x0000000000017941 */ /* 0x000fea0003800000 */
.L_x_157:
[----:B0----5:R-:W-:Y:S01]  /*4c00*/  HADD2.F32 R4, -RZ, R24.H0_H0 ;  /* 0x20000018ff047230 */ /* 0x021fe20000004100 */
[----:B------:R-:W-:Y:S01]  /*4c10*/  ISETP.GT.AND P0, PT, R3, 0x8, P0 ;  /* 0x000000080300780c */ /* 0x000fe20000704270 */
[----:B------:R-:W-:Y:S03]  /*4c20*/  BSSY B1, `(.L_x_159) ;  /* 0x000000a000017945 */ /* 0x000fe60003800000 */
[----:B------:R-:W-:Y:S01]  /*4c30*/  FMUL R5, R4, R89 ;  /* 0x0000005904057220 */ /* 0x000fe20000400000 */
[----:B------:R-:W-:-:S03]  /*4c40*/  @P1 IMAD.MOV.U32 R4, RZ, RZ, R12 ;  /* 0x000000ffff041224 */ /* 0x000fc600078e000c */
[----:B------:R-:W-:-:S05]  /*4c50*/  FFMA R5, R86, R88, R5 ;  /* 0x0000005856057223 */ /* 0x000fca0000000005 */
[----:B------:R-:W-:-:S04]  /*4c60*/  F2FP.F16.F32.PACK_AB R5, RZ, R5 ;  /* 0x00000005ff05723e */ /* 0x000fc800000000ff */
[----:B-1-34-:R-:W-:Y:S01]  /*4c70*/  PRMT R6, R5, 0x7610, R6 ;  /* 0x0000761005067816 */ /* 0x01afe20000000006 */
[----:B------:R-:W-:-:S05]  /*4c80*/  @P1 IMAD.MOV.U32 R5, RZ, RZ, R13 ;  /* 0x000000ffff051224 */ /* 0x000fca00078e000d */
[----:B------:R0:W-:Y:S01]  /*4c90*/  @P1 STG.E.U16 desc[UR36][R4.64+0xf0], R6 ;  /* 0x0000f00604001986 */ /* 0x0001e2000c101524 */
[----:B------:R-:W-:Y:S05]  /*4ca0*/  @!P0 BRA `(.L_x_160) ;  /* 0x0000000000048947 */ /* 0x000fea0003800000 */
[----:B------:R1:W5:Y:S02]  /*4cb0*/  LDG.E.LTC128B.U16 R24, desc[UR36][R8.64+0xf2] ;  /* 0x0000f22408187981 */ /* 0x000364000c1e1520 */
.L_x_160:
[----:B------:R-:W-:Y:S05]  /*4cc0*/  BSYNC B1 ;  /* 0x0000000000017941 */ /* 0x000fea0003800000 */
.L_x_159:
[----:B------:R-:W-:Y:S05]  /*4cd0*/  @!P0 BRA `(.L_x_161) ;  /* 0x0000001000e88947 */ /* 0x000fea0003800000 */
[----:B-----5:R-:W-:-:S05]  /*4ce0*/  HADD2.F32 R24, -RZ, R24.H0_H0 ;  /* 0x20000018ff187230 */ /* 0x020fca0000004100 */
[----:B------:R-:W-:-:S04]  /*4cf0*/  FMUL R24, R24, R89 ;  /* 0x0000005918187220 */ /* 0x000fc80000400000 */
[----:B------:R-:W-:-:S05]  /*4d00*/  FFMA R24, R87, R88, R24 ;  /* 0x0000005857187223 */ /* 0x000fca0000000018 */
[----:B------:R-:W-:-:S05]  /*4d10*/  F2FP.F16.F32.PACK_AB R24, RZ, R24 ;  /* 0x00000018ff18723e */ /* 0x000fca00000000ff */
[----:B------:R3:W-:Y:S01]  /*4d20*/  STG.E.U16 desc[UR36][R12.64+0xf2], R24 ;  /* 0x0000f2180c007986 */ /* 0x0007e2000c101524 */
[----:B------:R-:W-:Y:S05]  /*4d30*/  BRA `(.L_x_161) ;  /* 0x0000001000d07947 */ /* 0x000fea0003800000 */
.L_x_36:
[----:B------:R-:W-:Y:S01]  /*4d40*/  ISETP.GT.AND P0, PT, R4, 0x1, PT ;  /* 0x000000010400780c */ /* 0x000fe20003f04270 */
[----:B------:R-:W-:Y:S01]  /*4d50*/  ULDC.64 UR4, c[0x0][0x5c0] ;  /* 0x0001700000047ab9 */ /* 0x000fe20000000a00 */
[-C--:B------:R-:W-:Y:S01]  /*4d60*/  FMUL R24, R24, R88.reuse ;  /* 0x0000005818187220 */ /* 0x080fe20000400000 */
[-C--:B------:R-:W-:Y:S01]  /*4d70*/  FMUL R25, R25, R88.reuse ;  /* 0x0000005819197220 */ /* 0x080fe20000400000 */
[----:B------:R-:W-:Y:S01]  /*4d80*/  ISETP.GT.AND P3, PT, R3, RZ, P0 ;  /* 0x000000ff0300720c */ /* 0x000fe20000764270 */
[-C--:B------:R-:W-:Y:S01]  /*4d90*/  FMUL R26, R26, R88.reuse ;  /* 0x000000581a1a7220 */ /* 0x080fe20000400000 */
[----:B------:R-:W-:Y:S01]  /*4da0*/  LEA R6, P4, R92, UR4, 0x1 ;  /* 0x000000045c067c11 */ /* 0x000fe2000f8808ff */
[----:B------:R-:W-:Y:S01]  /*4db0*/  FMUL R27, R27, R88 ;  /* 0x000000581b1b7220 */ /* 0x000fe20000400000 */
[----:B------:R-:W-:Y:S01]  /*4dc0*/  F2FP.F16.F32.PACK_AB R24, RZ, R24 ;  /* 0x00000018ff18723e */ /* 0x000fe200000000ff */
[-C--:B------:R-:W-:Y:S01]  /*4dd0*/  FMUL R28, R28, R88.reuse ;  /* 0x000000581c1c7220 */ /* 0x080fe20000400000 */
[----:B------:R-:W-:Y:S01]  /*4de0*/  LEA.HI.X R7, R92, UR5, R107, 0x1, P4 ;  /* 0x000000055c077c11 */ /* 0x000fe2000a0f0c6b */
[-C--:B------:R-:W-:Y:S01]  /*4df0*/  FMUL R29, R29, R88.reuse ;  /* 0x000000581d1d7220 */ /* 0x080fe20000400000 */
[----:B------:R-:W-:Y:S01]  /*4e00*/  F2FP.F16.F32.PACK_AB R25, RZ, R25 ;  /* 0x00000019ff19723e */ /* 0x000fe200000000ff */
[-C--:B------:R-:W-:Y:S01]  /*4e10*/  FMUL R30, R30, R88.reuse ;  /* 0x000000581e1e7220 */ /* 0x080fe20000400000 */
[----:B------:R-:W-:Y:S01]  /*4e20*/  SHF.L.U64.HI R99, R98, 0x4, R99 ;  /* 0x0000000462637819 */ /* 0x000fe20000010263 */
[----:B------:R-:W-:Y:S01]  /*4e30*/  @P1 STG.E.U16 desc[UR36][R6.64], R24 ;  /* 0x0000001806001986 */ /* 0x000fe2000c101524 */
[----:B------:R-:W-:Y:S01]  /*4e40*/  ISETP.GT.AND P1, PT, R4, 0x8, PT ;  /* 0x000000080400780c */ /* 0x000fe20003f24270 */
[----:B------:R-:W-:Y:S01]  /*4e50*/  FMUL R31, R31, R88 ;  /* 0x000000581f1f7220 */ /* 0x000fe20000400000 */
[C---:B------:R-:W-:Y:S01]  /*4e60*/  ISETP.GT.AND P4, PT, R3.reuse, 0x8, P0 ;  /* 0x000000080300780c */ /* 0x040fe20000784270 */
[----:B------:R-:W-:Y:S01]  /*4e70*/  @P3 STG.E.U16 desc[UR36][R6.64+0x2], R25 ;  /* 0x0000021906003986 */ /* 0x000fe2000c101524 */
[----:B------:R-:W-:Y:S01]  /*4e80*/  LEA R8, P3, R98, R6, 0x4 ;  /* 0x0000000662087211 */ /* 0x000fe200078620ff */
[-C--:B------:R-:W-:Y:S01]  /*4e90*/  FMUL R32, R32, R88.reuse ;  /* 0x0000005820207220 */ /* 0x080fe20000400000 */
[----:B------:R-:W-:Y:S01]  /*4ea0*/  ISETP.GT.AND P2, PT, R3, 0x8, P2 ;  /* 0x000000080300780c */ /* 0x000fe20001744270 */
[-C--:B------:R-:W-:Y:S01]  /*4eb0*/  FMUL R33, R33, R88.reuse ;  /* 0x0000005821217220 */ /* 0x080fe20000400000 */
[----:B------:R-:W-:Y:S01]  /*4ec0*/  ISETP.GT.AND P0, PT, R4, 0x9, PT ;  /* 0x000000090400780c */ /* 0x000fe20003f04270 */
[----:B------:R-:W-:Y:S01]  /*4ed0*/  IMAD.X R9, R99, 0x1, R7, P3 ;  /* 0x0000000163097824 */ /* 0x000fe200018e0607 */
[C---:B------:R-:W-:Y:S01]  /*4ee0*/  ISETP.GT.AND P5, PT, R3.reuse, RZ, P1 ;  /* 0x000000ff0300720c */ /* 0x040fe20000fa4270 */
[-C--:B------:R-:W-:Y:S01]  /*4ef0*/  FMUL R34, R34, R88.reuse ;  /* 0x0000005822227220 */ /* 0x080fe20000400000 */
[----:B------:R-:W-:Y:S01]  /*4f00*/  ISETP.GT.AND P3, PT, R3, RZ, P0 ;  /* 0x000000ff0300720c */ /* 0x000fe20000764270 */
[----:B------:R-:W-:Y:S01]  /*4f10*/  FMUL R35, R35, R88 ;  /* 0x0000005823237220 */ /* 0x000fe20000400000 */
[----:B------:R-:W-:Y:S01]  /*4f20*/  F2FP.F16.F32.PACK_AB R26, RZ, R26 ;  /* 0x0000001aff1a723e */ /* 0x000fe200000000ff */
[-C--:B------:R-:W-:Y:S01]  /*4f30*/  FMUL R36, R36, R88.reuse ;  /* 0x0000005824247220 */ /* 0x080fe20000400000 */
[----:B------:R-:W-:Y:S01]  /*4f40*/  F2FP.F16.F32.PACK_AB R27, RZ, R27 ;  /* 0x0000001bff1b723e */ /* 0x000fe200000000ff */
[----:B------:R-:W-:Y:S01]  /*4f50*/  FMUL R37, R37, R88 ;  /* 0x0000005825257220 */ /* 0x000fe20000400000 */
[----:B------:R-:W-:Y:S01]  /*4f60*/  F2FP.F16.F32.PACK_AB R28, RZ, R28 ;  /* 0x0000001cff1c723e */ /* 0x000fe200000000ff */
[----:B------:R-:W-:Y:S01]  /*4f70*/  @P2 STG.E.U16 desc[UR36][R8.64], R26 ;  /* 0x0000001a08002986 */ /* 0x000fe2000c101524 */
[----:B------:R-:W-:Y:S01]  /*4f80*/  F2FP.F16.F32.PACK_AB R29, RZ, R29 ;  /* 0x0000001dff1d723e */ /* 0x000fe200000000ff */
[-C--:B------:R-:W-:Y:S01]  /*4f90*/  FMUL R38, R38, R88.reuse ;  /* 0x0000005826267220 */ /* 0x080fe20000400000 */
[----:B------:R-:W-:Y:S01]  /*4fa0*/  ISETP.GT.AND P2, PT, R3, 0x8, P1 ;  /* 0x000000080300780c */ /* 0x000fe20000f44270 */
[----:B------:R-:W-:Y:S01]  /*4fb0*/  @P4 STG.E.U16 desc[UR36][R8.64+0x2], R27 ;  /* 0x0000021b08004986 */ /* 0x000fe2000c101524 */
[----:B------:R-:W-:Y:S01]  /*4fc0*/  ISETP.GT.AND P1, PT, R4, 0x10, PT ;  /* 0x000000100400780c */ /* 0x000fe20003f24270 */
[----:B------:R-:W-:Y:S01]  /*4fd0*/  FMUL R39, R39, R88 ;  /* 0x0000005827277220 */ /* 0x000fe20000400000 */
[----:B------:R-:W-:Y:S01]  /*4fe0*/  F2FP.F16.F32.PACK_AB R30, RZ, R30 ;  /* 0x0000001eff1e723e */ /* 0x000fe200000000ff */
[----:B------:R-:W-:Y:S01]  /*4ff0*/  @P5 STG.E.U16 desc[UR36][R6.64+0x10], R28 ;  /* 0x0000101c06005986 */ /* 0x000fe2000c101524 */
[C---:B------:R-:W-:Y:S01]  /*5000*/  ISETP.GT.AND P4, PT, R3.reuse, RZ, P1 ;  /* 0x000000ff0300720c */ /* 0x040fe20000f84270 */
[-C--:B------:R-:W-:Y:S01]  /*5010*/  FMUL R40, R40, R88.reuse ;  /* 0x0000005828287220 */ /* 0x080fe20000400000 */
[----:B------:R-:W-:Y:S01]  /*5020*/  F2FP.F16.F32.PACK_AB R31, RZ, R31 ;  /* 0x0000001fff1f723e */ /* 0x000fe200000000ff */
[----:B------:R-:W-:Y:S01]  /*5030*/  @P3 STG.E.U16 desc[UR36][R6.64+0x12], R29 ;  /* 0x0000121d06003986 */ /* 0x000fe2000c101524 */
[----:B------:R-:W-:Y:S01]  /*5040*/  ISETP.GT.AND P3, PT, R3, 0x8, P0 ;  /* 0x000000080300780c */ /* 0x000fe20000764270 */
[----:B------:R-:W-:Y:S01]  /*5050*/  FMUL R41, R41, R88 ;  /* 0x0000005829297220 */ /* 0x000fe20000400000 */
[----:B------:R-:W-:Y:S01]  /*5060*/  ISETP.GT.AND P0, PT, R4, 0x11, PT ;  /* 0x000000110400780c */ /* 0x000fe20003f04270 */
[----:B------:R-:W-:Y:S01]  /*5070*/  @P2 STG.E.U16 desc[UR36][R8.64+0x10], R30 ;  /* 0x0000101e08002986 */ /* 0x000fe2000c101524 */
[----:B------:R-:W-:Y:S01]  /*5080*/  F2FP.F16.F32.PACK_AB R32, RZ, R32 ;  /* 0x00000020ff20723e */ /* 0x000fe200000000ff */
[-C--:B------:R-:W-:Y:S01]  /*5090*/  FMUL R42, R42, R88.reuse ;  /* 0x000000582a2a7220 */ /* 0x080fe20000400000 */
[----:B------:R-:W-:Y:S01]  /*50a0*/  ISETP.GT.AND P5, PT, R3, RZ, P0 ;  /* 0x000000ff0300720c */ /* 0x000fe200007a4270 */
[-C--:B------:R-:W-:Y:S01]  /*50b0*/  FMUL R43, R43, R88.reuse ;  /* 0x000000582b2b7220 */ /* 0x080fe20000400000 */
[----:B------:R-:W-:Y:S01]  /*50c0*/  ISETP.GT.AND P2, PT, R3, 0x8, P1 ;  /* 0x000000080300780c */ /* 0x000fe20000f44270 */
[-C--:B------:R-:W-:Y:S01]  /*50d0*/  FMUL R44, R44, R88.reuse ;  /* 0x000000582c2c7220 */ /* 0x080fe20000400000 */
[----:B------:R-:W-:Y:S01]  /*50e0*/  ISETP.GT.AND P1, PT, R4, 0x18, PT ;  /* 0x000000180400780c */ /* 0x000fe20003f24270 */
[-C--:B------:R-:W-:Y:S01]  /*50f0*/  FMUL R45, R45, R88.reuse ;  /* 0x000000582d2d7220 */ /* 0x080fe20000400000 */
[----:B------:R-:W-:Y:S01]  /*5100*/  F2FP.F16.F32.PACK_AB R33, RZ, R33 ;  /* 0x00000021ff21723e */ /* 0x000fe200000000ff */
[----:B------:R-:W-:Y:S01]  /*5110*/  @P3 STG.E.U16 desc[UR36][R8.64+0x12], R31 ;  /* 0x0000121f08003986 */ /* 0x000fe2000c101524 */
[C---:B------:R-:W-:Y:S01]  /*5120*/  ISETP.GT.AND P3, PT, R3.reuse, 0x8, P0 ;  /* 0x000000080300780c */ /* 0x040fe20000764270 */
[-C--:B------:R-:W-:Y:S01]  /*5130*/  FMUL R46, R46, R88.reuse ;  /* 0x000000582e2e7220 */ /* 0x080fe20000400000 */
[----:B------:R-:W-:Y:S01]  /*5140*/  ISETP.GT.AND P0, PT, R4, 0x19, PT ;  /* 0x000000190400780c */ /* 0x000fe20003f04270 */
[----:B------:R-:W-:Y:S01]  /*5150*/  @P4 STG.E.U16 desc[UR36][R6.64+0x20], R32 ;  /* 0x0000202006004986 */ /* 0x000fe2000c101524 */
[----:B------:R-:W-:Y:S01]  /*5160*/  ISETP.GT.AND P4, PT, R3, RZ, P1 ;  /* 0x000000ff0300720c */ /* 0x000fe20000f84270 */
[----:B------:R-:W-:Y:S01]  /*5170*/  FMUL R47, R47, R88 ;  /* 0x000000582f2f7220 */ /* 0x000fe20000400000 */
[----:B------:R-:W-:Y:S01]  /*5180*/  F2FP.F16.F32.PACK_AB R34, RZ, R34 ;  /* 0x00000022ff22723e */ /* 0x000fe200000000ff */
[----:B------:R-:W-:Y:S01]  /*5190*/  @P5 STG.E.U16 desc[UR36][R6.64+0x22], R33 ;  /* 0x0000222106005986 */ /* 0x000fe2000c101524 */
[----:B------:R-:W-:Y:S01]  /*51a0*/  ISETP.GT.AND P5, PT, R3, RZ, P0 ;  /* 0x000000ff0300720c */ /* 0x000fe200007a4270 */
[----:B------:R-:W-:Y:S01]  /*51b0*/  FMUL R48, R48, R88 ;  /* 0x0000005830307220 */ /* 0x000fe20000400000 */
[----:B------:R-:W-:Y:S01]  /*51c0*/  F2FP.F16.F32.PACK_AB R35, RZ, R35 ;  /* 0x00000023ff23723e */ /* 0x000fe200000000ff */
[----:B------:R-:W-:Y:S01]  /*51d0*/  @P2 STG.E.U16 desc[UR36][R8.64+0x20], R34 ;  /* 0x0000202208002986 */ /* 0x000fe2000c101524 */
[----:B------:R-:W-:Y:S01]  /*51e0*/  F2FP.F16.F32.PACK_AB R36, RZ, R36 ;  /* 0x00000024ff24723e */ /* 0x000fe200000000ff */
[-C--:B------:R-:W-:Y:S01]  /*51f0*/  FMUL R49, R49, R88.reuse ;  /* 0x0000005831317220 */ /* 0x080fe20000400000 */
[C---:B------:R-:W-:Y:S01]  /*5200*/  ISETP.GT.AND P2, PT, R3.reuse, 0x8, P1 ;  /* 0x000000080300780c */ /* 0x040fe20000f44270 */
[----:B------:R-:W-:Y:S01]  /*5210*/  @P3 STG.E.U16 desc[UR36][R8.64+0x22], R35 ;  /* 0x0000222308003986 */ /* 0x000fe2000c101524 */
[----:B------:R-:W-:Y:S01]  /*5220*/  ISETP.GT.AND P1, PT, R4, 0x20, PT ;  /* 0x000000200400780c */ /* 0x000fe20003f24270 */
[-C--:B------:R-:W-:Y:S01]  /*5230*/  FMUL R50, R50, R88.reuse ;  /* 0x0000005832327220 */ /* 0x080fe20000400000 */
[----:B------:R-:W-:Y:S01]  /*5240*/  F2FP.F16.F32.PACK_AB R37, RZ, R37 ;  /* 0x00000025ff25723e */ /* 0x000fe200000000ff */
[----:B------:R-:W-:Y:S01]  /*5250*/  @P4 STG.E.U16 desc[UR36][R6.64+0x30], R36 ;  /* 0x0000302406004986 */ /* 0x000fe2000c101524 */
[----:B------:R-:W-:Y:S01]  /*5260*/  ISETP.GT.AND P3, PT, R3, 0x8, P0 ;  /* 0x000000080300780c */ /* 0x000fe20000764270 */
[-C--:B------:R-:W-:Y:S01]  /*5270*/  FMUL R51, R51, R88.reuse ;  /* 0x0000005833337220 */ /* 0x080fe20000400000 */
[----:B------:R-:W-:Y:S01]  /*5280*/  ISETP.GT.AND P0, PT, R4, 0x21, PT ;  /* 0x000000210400780c */ /* 0x000fe20003f04270 */
[----:B------:R-:W-:Y:S01]  /*5290*/  @P5 STG.E.U16 desc[UR36][R6.64+0x32], R37 ;  /* 0x0000322506005986 */ /* 0x000fe2000c101524 */
[----:B------:R-:W-:Y:S01]  /*52a0*/  ISETP.GT.AND P4, PT, R3, RZ, P1 ;  /* 0x000000ff0300720c */ /* 0x000fe20000f84270 */
[----:B------:R-:W-:Y:S01]  /*52b0*/  FMUL R52, R52, R88 ;  /* 0x0000005834347220 */ /* 0x000fe20000400000 */
[----:B------:R-:W-:Y:S01]  /*52c0*/  F2FP.F16.F32.PACK_AB R38, RZ, R38 ;  /* 0x00000026ff26723e */ /* 0x000fe200000000ff */
[-C--:B------:R-:W-:Y:S01]  /*52d0*/  FMUL R53, R53, R88.reuse ;  /* 0x0000005835357220 */ /* 0x080fe20000400000 */
        /* <DEDUP_REMOVED lines=113> */
[----:B------:R-:W-:Y:S01]  /*59f0*/  FMUL R87, R87, R88 ;  /* 0x0000005857577220 */ /* 0x000fe20000400000 */
[----:B------:R-:W-:Y:S01]  /*5a00*/  ISETP.GT.AND P0, PT, R4, 0x51, PT ;  /* 0x000000510400780c */ /* 0x000fe20003f04270 */
[----:B------:R-:W-:Y:S01]  /*5a10*/  @P5 STG.E.U16 desc[UR36][R6.64+0x92], R61 ;  /* 0x0000923d06005986 */ /* 0x000fe2000c101524 */
[----:B------:R-:W-:-:S02]  /*5a20*/  ISETP.GT.AND P4, PT, R3, RZ, P1 ;  /* 0x000000ff0300720c */ /* 0x000fc40000f84270 */
[----:B------:R-:W-:Y:S02]  /*5a30*/  F2FP.F16.F32.PACK_AB R62, RZ, R62 ;  /* 0x0000003eff3e723e */ /* 0x000fe400000000ff */
[C---:B------:R-:W-:Y:S02]  /*5a40*/  ISETP.GT.AND P5, PT, R3.reuse, RZ, P0 ;  /* 0x000000ff0300720c */ /* 0x040fe400007a4270 */
[----:B------:R-:W-:Y:S01]  /*5a50*/  F2FP.F16.F32.PACK_AB R63, RZ, R63 ;  /* 0x0000003fff3f723e */ /* 0x000fe200000000ff */
[----:B------:R-:W-:Y:S01]  /*5a60*/  @P2 STG.E.U16 desc[UR36][R8.64+0x90], R62 ;  /* 0x0000903e08002986 */ /* 0x000fe2000c101524 */
[----:B------:R-:W-:Y:S02]  /*5a70*/  F2FP.F16.F32.PACK_AB R64, RZ, R64 ;  /* 0x00000040ff40723e */ /* 0x000fe400000000ff */
[----:B------:R-:W-:Y:S01]  /*5a80*/  ISETP.GT.AND P2, PT, R3, 0x8, P1 ;  /* 0x000000080300780c */ /* 0x000fe20000f44270 */
[----:B------:R-:W-:Y:S01]  /*5a90*/  @P3 STG.E.U16 desc[UR36][R8.64+0x92], R63 ;  /* 0x0000923f08003986 */ /* 0x000fe2000c101524 */
[----:B------:R-:W-:-:S02]  /*5aa0*/  ISETP.GT.AND P1, PT, R4, 0x58, PT ;  /* 0x000000580400780c */ /* 0x000fc40003f24270 */
[----:B------:R-:W-:Y:S01]  /*5ab0*/  F2FP.F16.F32.PACK_AB R65, RZ, R65 ;  /* 0x00000041ff41723e */ /* 0x000fe200000000ff */
[----:B------:R-:W-:Y:S01]  /*5ac0*/  @P4 STG.E.U16 desc[UR36][R6.64+0xa0], R64 ;  /* 0x0000a04006004986 */ /* 0x000fe2000c101524 */
[C---:B------:R-:W-:Y:S02]  /*5ad0*/  ISETP.GT.AND P3, PT, R3.reuse, 0x8, P0 ;  /* 0x000000080300780c */ /* 0x040fe40000764270 */
[----:B------:R-:W-:Y:S01]  /*5ae0*/  ISETP.GT.AND P0, PT, R4, 0x59, PT ;  /* 0x000000590400780c */ /* 0x000fe20003f04270 */
[----:B------:R-:W-:Y:S01]  /*5af0*/  @P5 STG.E.U16 desc[UR36][R6.64+0xa2], R65 ;  /* 0x0000a24106005986 */ /* 0x000fe2000c101524 */
[C---:B------:R-:W-:Y:S02]  /*5b00*/  ISETP.GT.AND P4, PT, R3.reuse, RZ, P1 ;  /* 0x000000ff0300720c */ /* 0x040fe40000f84270 */
[----:B------:R-:W-:Y:S02]  /*5b10*/  F2FP.F16.F32.PACK_AB R66, RZ, R66 ;  /* 0x00000042ff42723e */ /* 0x000fe400000000ff */
[----:B------:R-:W-:-:S02]  /*5b20*/  ISETP.GT.AND P5, PT, R3, RZ, P0 ;  /* 0x000000ff0300720c */ /* 0x000fc400007a4270 */
[----:B------:R-:W-:Y:S01]  /*5b30*/  F2FP.F16.F32.PACK_AB R67, RZ, R67 ;  /* 0x00000043ff43723e */ /* 0x000fe200000000ff */
[----:B------:R-:W-:Y:S01]  /*5b40*/  @P2 STG.E.U16 desc[UR36][R8.64+0xa0], R66 ;  /* 0x0000a04208002986 */ /* 0x000fe2000c101524 */
[----:B------:R-:W-:Y:S02]  /*5b50*/  F2FP.F16.F32.PACK_AB R68, RZ, R68 ;  /* 0x00000044ff44723e */ /* 0x000fe400000000ff */
[C---:B------:R-:W-:Y:S01]  /*5b60*/  ISETP.GT.AND P2, PT, R3.reuse, 0x8, P1 ;  /* 0x000000080300780c */ /* 0x040fe20000f44270 */
[----:B------:R-:W-:Y:S01]  /*5b70*/  @P3 STG.E.U16 desc[UR36][R8.64+0xa2], R67 ;  /* 0x0000a24308003986 */ /* 0x000fe2000c101524 */
[----:B------:R-:W-:Y:S02]  /*5b80*/  ISETP.GT.AND P1, PT, R4, 0x60, PT ;  /* 0x000000600400780c */ /* 0x000fe40003f24270 */
[----:B------:R-:W-:Y:S01]  /*5b90*/  F2FP.F16.F32.PACK_AB R69, RZ, R69 ;  /* 0x00000045ff45723e */ /* 0x000fe200000000ff */
[----:B------:R-:W-:Y:S01]  /*5ba0*/  @P4 STG.E.U16 desc[UR36][R6.64+0xb0], R68 ;  /* 0x0000b04406004986 */ /* 0x000fe2000c101524 */
[----:B------:R-:W-:-:S02]  /*5bb0*/  ISETP.GT.AND P3, PT, R3, 0x8, P0 ;  /* 0x000000080300780c */ /* 0x000fc40000764270 */
[----:B------:R-:W-:Y:S01]  /*5bc0*/  ISETP.GT.AND P0, PT, R4, 0x61, PT ;  /* 0x000000610400780c */ /* 0x000fe20003f04270 */
[----:B------:R-:W-:Y:S01]  /*5bd0*/  @P5 STG.E.U16 desc[UR36][R6.64+0xb2], R69 ;  /* 0x0000b24506005986 */ /* 0x000fe2000c101524 */
[C---:B------:R-:W-:Y:S02]  /*5be0*/  ISETP.GT.AND P4, PT, R3.reuse, RZ, P1 ;  /* 0x000000ff0300720c */ /* 0x040fe40000f84270 */
[----:B------:R-:W-:Y:S02]  /*5bf0*/  ISETP.GT.AND P5, PT, R3, RZ, P0 ;  /* 0x000000ff0300720c */ /* 0x000fe400007a4270 */
[----:B------:R-:W-:Y:S02]  /*5c00*/  F2FP.F16.F32.PACK_AB R70, RZ, R70 ;  /* 0x00000046ff46723e */ /* 0x000fe400000000ff */
[----:B------:R-:W-:Y:S02]  /*5c10*/  F2FP.F16.F32.PACK_AB R71, RZ, R71 ;  /* 0x00000047ff47723e */ /* 0x000fe400000000ff */
[----:B------:R-:W-:Y:S01]  /*5c20*/  F2FP.F16.F32.PACK_AB R72, RZ, R72 ;  /* 0x00000048ff48723e */ /* 0x000fe200000000ff */
[----:B------:R-:W-:Y:S01]  /*5c30*/  @P2 STG.E.U16 desc[UR36][R8.64+0xb0], R70 ;  /* 0x0000b04608002986 */ /* 0x000fe2000c101524 */
[----:B------:R-:W-:-:S02]  /*5c40*/  F2FP.F16.F32.PACK_AB R73, RZ, R73 ;  /* 0x00000049ff49723e */ /* 0x000fc400000000ff */
[C---:B------:R-:W-:Y:S01]  /*5c50*/  ISETP.GT.AND P1, PT, R3.reuse, 0x8, P1 ;  /* 0x000000080300780c */ /* 0x040fe20000f24270 */
[----:B------:R-:W-:Y:S01]  /*5c60*/  @P3 STG.E.U16 desc[UR36][R8.64+0xb2], R71 ;  /* 0x0000b24708003986 */ /* 0x000fe2000c101524 */
[C---:B------:R-:W-:Y:S02]  /*5c70*/  ISETP.GT.AND P2, PT, R3.reuse, 0x8, P0 ;  /* 0x000000080300780c */ /* 0x040fe40000744270 */
[C---:B------:R-:W-:Y:S01]  /*5c80*/  ISETP.GT.AND P0, PT, R4.reuse, 0x69, PT ;  /* 0x000000690400780c */ /* 0x040fe20003f04270 */
[----:B------:R-:W-:Y:S01]  /*5c90*/  @P4 STG.E.U16 desc[UR36][R6.64+0xc0], R72 ;  /* 0x0000c04806004986 */ /* 0x000fe2000c101524 */
[----:B------:R-:W-:Y:S02]  /*5ca0*/  ISETP.GT.AND P4, PT, R4, 0x68, PT ;  /* 0x000000680400780c */ /* 0x000fe40003f84270 */
[----:B------:R-:W-:Y:S01]  /*5cb0*/  F2FP.F16.F32.PACK_AB R74, RZ, R74 ;  /* 0x0000004aff4a723e */ /* 0x000fe200000000ff */
[----:B------:R-:W-:Y:S01]  /*5cc0*/  @P5 STG.E.U16 desc[UR36][R6.64+0xc2], R73 ;  /* 0x0000c24906005986 */ /* 0x000fe2000c101524 */
[----:B------:R-:W-:-:S02]  /*5cd0*/  ISETP.GT.AND P5, PT, R3, RZ, P4 ;  /* 0x000000ff0300720c */ /* 0x000fc400027a4270 */
[C---:B------:R-:W-:Y:S01]  /*5ce0*/  ISETP.GT.AND P3, PT, R3.reuse, RZ, P0 ;  /* 0x000000ff0300720c */ /* 0x040fe20000764270 */
[----:B------:R-:W-:Y:S01]  /*5cf0*/  @P1 STG.E.U16 desc[UR36][R8.64+0xc0], R74 ;  /* 0x0000c04a08001986 */ /* 0x000fe2000c101524 */
[----:B------:R-:W-:Y:S02]  /*5d00*/  F2FP.F16.F32.PACK_AB R75, RZ, R75 ;  /* 0x0000004bff4b723e */ /* 0x000fe400000000ff */
[----:B------:R-:W-:Y:S02]  /*5d10*/  F2FP.F16.F32.PACK_AB R76, RZ, R76 ;  /* 0x0000004cff4c723e */ /* 0x000fe400000000ff */
[C---:B------:R-:W-:Y:S01]  /*5d20*/  ISETP.GT.AND P4, PT, R3.reuse, 0x8, P4 ;  /* 0x000000080300780c */ /* 0x040fe20002784270 */
[----:B------:R-:W-:Y:S01]  /*5d30*/  @P2 STG.E.U16 desc[UR36][R8.64+0xc2], R75 ;  /* 0x0000c24b08002986 */ /* 0x000fe2000c101524 */
[----:B------:R-:W-:Y:S02]  /*5d40*/  F2FP.F16.F32.PACK_AB R77, RZ, R77 ;  /* 0x0000004dff4d723e */ /* 0x000fe400000000ff */
[----:B------:R-:W-:Y:S01]  /*5d50*/  ISETP.GT.AND P2, PT, R4, 0x71, PT ;  /* 0x000000710400780c */ /* 0x000fe20003f44270 */
[----:B------:R-:W-:Y:S01]  /*5d60*/  @P5 STG.E.U16 desc[UR36][R6.64+0xd0], R76 ;  /* 0x0000d04c06005986 */ /* 0x000fe2000c101524 */
[----:B------:R-:W-:-:S02]  /*5d70*/  ISETP.GT.AND P5, PT, R3, 0x8, P0 ;  /* 0x000000080300780c */ /* 0x000fc400007a4270 */
[C---:B------:R-:W-:Y:S01]  /*5d80*/  ISETP.GT.AND P1, PT, R4.reuse, 0x78, PT ;  /* 0x000000780400780c */ /* 0x040fe20003f24270 */
[----:B------:R-:W-:Y:S01]  /*5d90*/  @P3 STG.E.U16 desc[UR36][R6.64+0xd2], R77 ;  /* 0x0000d24d06003986 */ /* 0x000fe2000c101524 */
[C---:B------:R-:W-:Y:S02]  /*5da0*/  ISETP.GT.AND P3, PT, R4.reuse, 0x70, PT ;  /* 0x000000700400780c */ /* 0x040fe40003f64270 */
[----:B------:R-:W-:Y:S01]  /*5db0*/  ISETP.GT.AND P0, PT, R4, 0x79, PT ;  /* 0x000000790400780c */ /* 0x000fe20003f04270 */
[----:B------:R-:W-:Y:S01]  /*5dc0*/  @P4 IMAD.MOV.U32 R4, RZ, RZ, R8 ;  /* 0x000000ffff044224 */ /* 0x000fe200078e0008 */
[----:B------:R-:W-:Y:S01]  /*5dd0*/  F2FP.F16.F32.PACK_AB R78, RZ, R78 ;  /* 0x0000004eff4e723e */ /* 0x000fe200000000ff */
[----:B------:R-:W-:Y:S01]  /*5de0*/  @P4 IMAD.MOV.U32 R5, RZ, RZ, R9 ;  /* 0x000000ffff054224 */ /* 0x000fe200078e0009 */
[----:B------:R-:W-:Y:S02]  /*5df0*/  F2FP.F16.F32.PACK_AB R79, RZ, R79 ;  /* 0x0000004fff4f723e */ /* 0x000fe400000000ff */
[----:B------:R-:W-:-:S02]  /*5e00*/  F2FP.F16.F32.PACK_AB R80, RZ, R80 ;  /* 0x00000050ff50723e */ /* 0x000fc400000000ff */
[----:B------:R0:W-:Y:S01]  /*5e10*/  @P4 STG.E.U16 desc[UR36][R4.64+0xd0], R78 ;  /* 0x0000d04e04004986 */ /* 0x0001e2000c101524 */
[C---:B------:R-:W-:Y:S02]  /*5e20*/  ISETP.GT.AND P4, PT, R3.reuse, RZ, P2 ;  /* 0x000000ff0300720c */ /* 0x040fe40001784270 */
[----:B------:R-:W-:Y:S02]  /*5e30*/  F2FP.F16.F32.PACK_AB R81, RZ, R81 ;  /* 0x00000051ff51723e */ /* 0x000fe400000000ff */
[----:B------:R-:W-:Y:S02]  /*5e40*/  ISETP.GT.AND P2, PT, R3, 0x8, P2 ;  /* 0x000000080300780c */ /* 0x000fe40001744270 */
[----:B------:R-:W-:Y:S02]  /*5e50*/  F2FP.F16.F32.PACK_AB R82, RZ, R82 ;  /* 0x00000052ff52723e */ /* 0x000fe400000000ff */
[----:B------:R-:W-:Y:S02]  /*5e60*/  F2FP.F16.F32.PACK_AB R83, RZ, R83 ;  /* 0x00000053ff53723e */ /* 0x000fe400000000ff */
[----:B------:R-:W-:Y:S01]  /*5e70*/  F2FP.F16.F32.PACK_AB R84, RZ, R84 ;  /* 0x00000054ff54723e */ /* 0x000fe200000000ff */
[----:B0-----:R-:W-:Y:S01]  /*5e80*/  @P5 IMAD.MOV.U32 R4, RZ, RZ, R8 ;  /* 0x000000ffff045224 */ /* 0x001fe200078e0008 */
[----:B------:R-:W-:Y:S01]  /*5e90*/  F2FP.F16.F32.PACK_AB R85, RZ, R85 ;  /* 0x00000055ff55723e */ /* 0x000fe200000000ff */
[----:B------:R-:W-:Y:S01]  /*5ea0*/  @P5 IMAD.MOV.U32 R5, RZ, RZ, R9 ;  /* 0x000000ffff055224 */ /* 0x000fe200078e0009 */
[----:B------:R-:W-:-:S02]  /*5eb0*/  F2FP.F16.F32.PACK_AB R86, RZ, R86 ;  /* 0x00000056ff56723e */ /* 0x000fc400000000ff */
[----:B------:R-:W-:Y:S02]  /*5ec0*/  F2FP.F16.F32.PACK_AB R87, RZ, R87 ;  /* 0x00000057ff57723e */ /* 0x000fe400000000ff */
[----:B------:R0:W-:Y:S01]  /*5ed0*/  @P5 STG.E.U16 desc[UR36][R4.64+0xd2], R79 ;  /* 0x0000d24f04005986 */ /* 0x0001e2000c101524 */
[C---:B------:R-:W-:Y:S02]  /*5ee0*/  ISETP.GT.AND P5, PT, R3.reuse, RZ, P3 ;  /* 0x000000ff0300720c */ /* 0x040fe40001fa4270 */
[----:B------:R-:W-:-:S11]  /*5ef0*/  ISETP.GT.AND P3, PT, R3, 0x8, P3 ;  /* 0x000000080300780c */ /* 0x000fd60001f64270 */
[----:B0-----:R-:W-:Y:S02]  /*5f00*/  @P5 IMAD.MOV.U32 R4, RZ, RZ, R6 ;  /* 0x000000ffff045224 */ /* 0x001fe400078e0006 */
[----:B------:R-:W-:-:S05]  /*5f10*/  @P5 IMAD.MOV.U32 R5, RZ, RZ, R7 ;  /* 0x000000ffff055224 */ /* 0x000fca00078e0007 */
[----:B------:R0:W-:Y:S01]  /*5f20*/  @P5 STG.E.U16 desc[UR36][R4.64+0xe0], R80 ;  /* 0x0000e05004005986 */ /* 0x0001e2000c101524 */
[C---:B------:R-:W-:Y:S02]  /*5f30*/  ISETP.GT.AND P5, PT, R3.reuse, RZ, P0 ;  /* 0x000000ff0300720c */ /* 0x040fe400007a4270 */
[----:B------:R-:W-:Y:S01]  /*5f40*/  ISETP.GT.AND P0, PT, R3, 0x8, P0 ;  /* 0x000000080300780c */ /* 0x000fe20000704270 */
[----:B0-----:R-:W-:Y:S02]  /*5f50*/  @P4 IMAD.MOV.U32 R4, RZ, RZ, R6 ;  /* 0x000000ffff044224 */ /* 0x001fe400078e0006 */
[----:B------:R-:W-:-:S05]  /*5f60*/  @P4 IMAD.MOV.U32 R5, RZ, RZ, R7 ;  /* 0x000000ffff054224 */ /* 0x000fca00078e0007 */
[----:B------:R0:W-:Y:S01]  /*5f70*/  @P4 STG.E.U16 desc[UR36][R4.64+0xe2], R81 ;  /* 0x0000e25104004986 */ /* 0x0001e2000c101524 */
[C---:B------:R-:W-:Y:S02]  /*5f80*/  ISETP.GT.AND P4, PT, R3.reuse, RZ, P1 ;  /* 0x000000ff0300720c */ /* 0x040fe40000f84270 */
[----:B------:R-:W-:Y:S01]  /*5f90*/  ISETP.GT.AND P1, PT, R3, 0x8, P1 ;  /* 0x000000080300780c */ /* 0x000fe20000f24270 */
[----:B0-----:R-:W-:Y:S02]  /*5fa0*/  @P3 IMAD.MOV.U32 R4, RZ, RZ, R8 ;  /* 0x000000ffff043224 */ /* 0x001fe400078e0008 */
[----:B------:R-:W-:-:S05]  /*5fb0*/  @P3 IMAD.MOV.U32 R5, RZ, RZ, R9 ;  /* 0x000000ffff053224 */ /* 0x000fca00078e0009 */
[----:B------:R0:W-:Y:S02]  /*5fc0*/  @P3 STG.E.U16 desc[UR36][R4.64+0xe0], R82 ;  /* 0x0000e05204003986 */ /* 0x0001e4000c101524 */
[----:B0-----:R-:W-:Y:S02]  /*5fd0*/  @P2 IMAD.MOV.U32 R4, RZ, RZ, R8 ;  /* 0x000000ffff042224 */ /* 0x001fe400078e0008 */
[----:B------:R-:W-:-:S05]  /*5fe0*/  @P2 IMAD.MOV.U32 R5, RZ, RZ, R9 ;  /* 0x000000ffff052224 */ /* 0x000fca00078e0009 */
[----:B------:R0:W-:Y:S02]  /*5ff0*/  @P2 STG.E.U16 desc[UR36][R4.64+0xe2], R83 ;  /* 0x0000e25304002986 */ /* 0x0001e4000c101524 */
[----:B0-----:R-:W-:Y:S02]  /*6000*/  @P4 IMAD.MOV.U32 R4, RZ, RZ, R6 ;  /* 0x000000ffff044224 */ /* 0x001fe400078e0006 */
[----:B------:R-:W-:-:S05]  /*6010*/  @P4 IMAD.MOV.U32 R5, RZ, RZ, R7 ;  /* 0x000000ffff054224 */ /* 0x000fca00078e0007 */
[----:B------:R0:W-:Y:S04]  /*6020*/  @P4 STG.E.U16 desc[UR36][R4.64+0xf0], R84 ;  /* 0x0000f05404004986 */ /* 0x0001e8000c101524 */
[----:B------:R1:W-:Y:S01]  /*6030*/  @P5 STG.E.U16 desc[UR36][R6.64+0xf2], R85 ;  /* 0x0000f25506005986 */ /* 0x0003e2000c101524 */
[----:B0-----:R-:W-:Y:S02]  /*6040*/  @P1 IMAD.MOV.U32 R4, RZ, RZ, R8 ;  /* 0x000000ffff041224 */ /* 0x001fe400078e0008 */
[----:B------:R-:W-:-:S05]  /*6050*/  @P1 IMAD.MOV.U32 R5, RZ, RZ, R9 ;  /* 0x000000ffff051224 */ /* 0x000fca00078e0009 */
[----:B------:R1:W-:Y:S04]  /*6060*/  @P1 STG.E.U16 desc[UR36][R4.64+0xf0], R86 ;  /* 0x0000f05604001986 */ /* 0x0003e8000c101524 */
[----:B------:R1:W-:Y:S02]  /*6070*/  @P0 STG.E.U16 desc[UR36][R8.64+0xf2], R87 ;  /* 0x0000f25708000986 */ /* 0x0003e4000c101524 */
.L_x_161:
[----:B------:R-:W-:Y:S05]  /*6080*/  BSYNC B0 ;  /* 0x0000000000007941 */ /* 0x000fea0003800000 */
.L_x_35:
[----:B------:R-:W-:Y:S01]  /*6090*/  ULDC UR4, c[0x0][0xc] ;  /* 0x0000030000047ab9 */ /* 0x000fe20000000800 */
[----:B------:R-:W-:Y:S01]  /*60a0*/  ULDC UR5, c[0x0][0x10] ;  /* 0x0000040000057ab9 */ /* 0x000fe20000000800 */
[----:B------:R-:W4:Y:S01]  /*60b0*/  LDC R3, c[0x0][0x14] ;  /* 0x00000500ff037b82 */ /* 0x000f220000000800 */
[----:B------:R-:W-:Y:S01]  /*60c0*/  UIMAD.WIDE.U32 UR4, UR4, UR5, URZ ;  /* 0x00000005040472a5 */ /* 0x000fe2000f8e003f */
[----:B------:R-:W-:Y:S02]  /*60d0*/  IMAD.MOV.U32 R93, RZ, RZ, -0x1 ;  /* 0xffffffffff5d7424 */ /* 0x000fe400078e00ff */
[----:B------:R-:W-:-:S03]  /*60e0*/  IMAD.MOV.U32 R91, RZ, RZ, -0x1 ;  /* 0xffffffffff5b7424 */ /* 0x000fc600078e00ff */
[----:B----4-:R-:W-:-:S04]  /*60f0*/  IMAD.WIDE.U32 R16, R3, UR4, R16 ;  /* 0x0000000403107c25 */ /* 0x010fc8000f8e0010 */
[----:B------:R-:W-:Y:S01]  /*6100*/  IMAD R3, R3, UR5, RZ ;  /* 0x0000000503037c24 */ /* 0x000fe2000f8e02ff */
[----:B------:R-:W-:Y:S02]  /*6110*/  ULDC.64 UR4, c[0x0][0x650] ;  /* 0x0001940000047ab9 */ /* 0x000fe40000000a00 */
[----:B------:R-:W-:Y:S01]  /*6120*/  ISETP.GE.U32.AND P0, PT, R16, UR4, PT ;  /* 0x0000000410007c0c */ /* 0x000fe2000bf06070 */
[--C-:B------:R-:W-:Y:S01]  /*6130*/  IMAD.IADD R17, R17, 0x1, R3.reuse ;  /* 0x0000000111117824 */ /* 0x100fe200078e0203 */
[----:B------:R-:W-:-:S04]  /*6140*/  PRMT R3, RZ, 0x7610, R3 ;  /* 0x00007610ff037816 */ /* 0x000fc80000000003 */
[----:B------:R-:W-:-:S13]  /*6150*/  ISETP.GE.U32.AND.EX P0, PT, R17, UR5, PT, P0 ;  /* 0x0000000511007c0c */ /* 0x000fda000bf06100 */
[----:B------:R-:W-:Y:S05]  /*6160*/  @P0 BRA `(.L_x_162) ;  /* 0x0000000400640947 */ /* 0x000fea0003800000 */
[----:B---3--:R-:W3:Y:S01]  /*6170*/  S2R R12, SR_CTAID.X ;  /* 0x00000000000c7919 */ /* 0x008ee20000002500 */
[----:B------:R-:W4:Y:S01]  /*6180*/  LDC.64 R10, c[0x0][0x628] ;  /* 0x00018a00ff0a7b82 */ /* 0x000f220000000a00 */
[----:B------:R-:W-:Y:S01]  /*6190*/  ULDC UR4, c[0x0][0x150] ;  /* 0x0000540000047ab9 */ /* 0x000fe20000000800 */
[----:B-12---:R-:W-:Y:S01]  /*61a0*/  IMAD.MOV.U32 R8, RZ, RZ, R16 ;  /* 0x000000ffff087224 */ /* 0x006fe200078e0010 */
[----:B-----5:R-:W1:Y:S01]  /*61b0*/  S2R R24, SR_CTAID.Y ;  /* 0x0000000000187919 */ /* 0x020e620000002600 */
[----:B------:R-:W-:-:S04]  /*61c0*/  IMAD.MOV.U32 R9, RZ, RZ, R17 ;  /* 0x000000ffff097224 */ /* 0x000fc800078e0011 */
[----:B------:R-:W2:Y:S08]  /*61d0*/  LDC R21, c[0x0][0x144] ;  /* 0x00005100ff157b82 */ /* 0x000eb00000000800 */
[----:B------:R-:W0:Y:S08]  /*61e0*/  LDC R0, c[0x0][0x630] ;  /* 0x00018c00ff007b82 */ /* 0x000e300000000800 */
[----:B------:R-:W0:Y:S01]  /*61f0*/  LDC.64 R14, c[0x0][0x620] ;  /* 0x00018800ff0e7b82 */ /* 0x000e220000000a00 */
[----:B----4-:R-:W-:-:S04]  /*6200*/  ISETP.NE.U32.AND P0, PT, R10, RZ, PT ;  /* 0x000000ff0a00720c */ /* 0x010fc80003f05070 */
[----:B------:R-:W-:Y:S02]  /*6210*/  ISETP.NE.AND.EX P0, PT, R11, RZ, PT, P0 ;  /* 0x000000ff0b00720c */ /* 0x000fe40003f05300 */
[----:B---3--:R-:W-:-:S05]  /*6220*/  I2FP.F32.U32 R3, R12 ;  /* 0x0000000c00037245 */ /* 0x008fca0000201000 */
[----:B------:R-:W-:-:S04]  /*6230*/  FMUL R3, R3, UR4 ;  /* 0x0000000403037c20 */ /* 0x000fc80008400000 */
[----:B------:R3:W4:Y:S02]  /*6240*/  F2I.U32.TRUNC.NTZ R20, R3 ;  /* 0x0000000300147305 */ /* 0x000724000020f000 */
[----:B-12---:R-:W-:Y:S05]  /*6250*/  @!P0 BRA `(.L_x_163) ;  /* 0x0000000000288947 */ /* 0x006fea0003800000 */
[----:B---3--:R-:W1:Y:S02]  /*6260*/  LDC R3, c[0x0][0x634] ;  /* 0x00018d00ff037b82 */ /* 0x008e640000000800 */
[----:B-1----:R-:W-:-:S05]  /*6270*/  IADD3 R3, P0, R16, R3, RZ ;  /* 0x0000000310037210 */ /* 0x002fca0007f1e0ff */
[----:B------:R-:W-:-:S04]  /*6280*/  IMAD.X R13, RZ, RZ, R17, P0 ;  /* 0x000000ffff0d7224 */ /* 0x000fc800000e0611 */
[----:B0-----:R-:W-:-:S04]  /*6290*/  IMAD.WIDE.U32 R4, R13, R10, RZ ;  /* 0x0000000a0d047225 */ /* 0x001fc800078e00ff */
[----:B------:R-:W-:-:S04]  /*62a0*/  IMAD.WIDE.U32 R6, P0, R3, R11, R4 ;  /* 0x0000000b03067225 */ /* 0x000fc80007800004 */
[----:B------:R-:W-:-:S04]  /*62b0*/  IMAD.WIDE.U32 R4, R3, R10, RZ ;  /* 0x0000000a03047225 */ /* 0x000fc800078e00ff */
[----:B------:R-:W-:Y:S01]  /*62c0*/  IMAD.X R9, RZ, RZ, RZ, P0 ;  /* 0x000000ffff097224 */ /* 0x000fe200000e06ff */
[----:B------:R-:W-:Y:S01]  /*62d0*/  IADD3 RZ, P0, R5, R6, RZ ;  /* 0x0000000605ff7210 */ /* 0x000fe20007f1e0ff */
[----:B------:R-:W-:-:S04]  /*62e0*/  IMAD.MOV.U32 R8, RZ, RZ, R7 ;  /* 0x000000ffff087224 */ /* 0x000fc800078e0007 */
[----:B------:R-:W-:-:S08]  /*62f0*/  IMAD.WIDE.U32.X R8, R13, R11, R8, P0 ;  /* 0x0000000b0d087225 */ /* 0x000fd000000e0408 */
.L_x_163:
[----:B------:R-:W1:Y:S01]  /*6300*/  LDC.64 R28, c[0x0][0x640] ;  /* 0x00019000ff1c7b82 */ /* 0x000e620000000a00 */
[-CC-:B0-----:R-:W-:Y:S01]  /*6310*/  SHF.R.U64 R91, R8, R0.reuse, R9.reuse ;  /* 0x00000000085b7219 */ /* 0x181fe20000001209 */
[----:B----4-:R-:W-:Y:S01]  /*6320*/  IMAD.MOV R20, RZ, RZ, -R20 ;  /* 0x000000ffff147224 */ /* 0x010fe200078e0a14 */
[----:B------:R-:W-:Y:S01]  /*6330*/  SHF.R.U32.HI R0, RZ, R0, R9 ;  /* 0x00000000ff007219 */ /* 0x000fe20000011609 */
[----:B------:R-:W-:Y:S01]  /*6340*/  ULDC UR4, c[0x0][0x154] ;  /* 0x0000550000047ab9 */ /* 0x000fe20000000800 */
[----:B---3--:R-:W-:Y:S01]  /*6350*/  IADD3 R3, P0, RZ, -R91, RZ ;  /* 0x8000005bff037210 */ /* 0x008fe20007f1e0ff */
[----:B------:R-:W-:Y:S02]  /*6360*/  IMAD R21, R21, R20, R12 ;  /* 0x0000001415157224 */ /* 0x000fe400078e020c */
[----:B------:R-:W0:Y:S01]  /*6370*/  LDC R6, c[0x0][0x618] ;  /* 0x00018600ff067b82 */ /* 0x000e220000000800 */
[----:B------:R-:W-:Y:S02]  /*6380*/  IMAD.MOV.U32 R7, RZ, RZ, 0x1 ;  /* 0x00000001ff077424 */ /* 0x000fe400078e00ff */
[----:B------:R-:W-:-:S04]  /*6390*/  IMAD.X R5, RZ, RZ, ~R0, P0 ;  /* 0x000000ffff057224 */ /* 0x000fc800000e0e00 */
[-C--:B------:R-:W-:Y:S01]  /*63a0*/  IMAD R0, R5, R14.reuse, RZ ;  /* 0x0000000e05007224 */ /* 0x080fe200078e02ff */
[----:B------:R-:W2:Y:S01]  /*63b0*/  LDC R8, c[0x0][0x608] ;  /* 0x00018200ff087b82 */ /* 0x000ea20000000800 */
[----:B------:R-:W-:-:S04]  /*63c0*/  IMAD.WIDE.U32 R4, R3, R14, R16 ;  /* 0x0000000e03047225 */ /* 0x000fc800078e0010 */
[----:B------:R-:W-:Y:S01]  /*63d0*/  IMAD R3, R3, R15, R0 ;  /* 0x0000000f03037224 */ /* 0x000fe200078e0200 */
[----:B------:R-:W-:Y:S02]  /*63e0*/  I2FP.F32.U32 R0, R24 ;  /* 0x0000001800007245 */ /* 0x000fe40000201000 */
[----:B------:R-:W3:Y:S01]  /*63f0*/  LDC R26, c[0x0][0x658] ;  /* 0x00019600ff1a7b82 */ /* 0x000ee20000000800 */
[----:B------:R-:W-:Y:S01]  /*6400*/  IMAD.IADD R3, R5, 0x1, R3 ;  /* 0x0000000105037824 */ /* 0x000fe200078e0203 */
[----:B-1----:R-:W-:Y:S01]  /*6410*/  ISETP.NE.U32.AND P0, PT, R28, RZ, PT ;  /* 0x000000ff1c00720c */ /* 0x002fe20003f05070 */
[----:B------:R-:W-:Y:S01]  /*6420*/  FMUL R0, R0, UR4 ;  /* 0x0000000400007c20 */ /* 0x000fe20008400000 */
[----:B------:R-:W-:Y:S02]  /*6430*/  IMAD.MOV.U32 R5, RZ, RZ, -0x1 ;  /* 0xffffffffff057424 */ /* 0x000fe400078e00ff */
[----:B------:R-:W-:Y:S01]  /*6440*/  ISETP.NE.AND.EX P0, PT, R29, RZ, PT, P0 ;  /* 0x000000ff1d00720c */ /* 0x000fe20003f05300 */
[----:B------:R1:W4:Y:S01]  /*6450*/  F2I.U32.TRUNC.NTZ R13, R0 ;  /* 0x00000000000d7305 */ /* 0x000322000020f000 */
[----:B------:R-:W1:Y:S01]  /*6460*/  LDC R15, c[0x0][0x148] ;  /* 0x00005200ff0f7b82 */ /* 0x000e620000000800 */
[----:B0-----:R-:W-:-:S02]  /*6470*/  SHF.R.U64 R12, R4, R6, R3 ;  /* 0x00000006040c7219 */ /* 0x001fc40000001203 */
[----:B------:R-:W-:-:S05]  /*6480*/  SHF.R.U32.HI R3, RZ, R6, R3 ;  /* 0x00000006ff037219 */ /* 0x000fca0000011603 */
[----:B------:R-:W0:Y:S01]  /*6490*/  LDC R20, c[0x0][0x600] ;  /* 0x00018000ff147b82 */ /* 0x000e220000000800 */
[-CC-:B--2---:R-:W-:Y:S02]  /*64a0*/  SHF.R.U64 R10, R12, R8.reuse, R3.reuse ;  /* 0x000000080c0a7219 */ /* 0x184fe40000001203 */
[----:B------:R-:W-:-:S05]  /*64b0*/  SHF.R.U32.HI R3, RZ, R8, R3 ;  /* 0x00000008ff037219 */ /* 0x000fca0000011603 */
[----:B------:R-:W2:Y:S01]  /*64c0*/  LDC R27, c[0x0][0x648] ;  /* 0x00019200ff1b7b82 */ /* 0x000ea20000000800 */
[-C--:B---3--:R-:W-:Y:S02]  /*64d0*/  SHF.L.U32 R4, R5, R26.reuse, RZ ;  /* 0x0000001a05047219 */ /* 0x088fe400000006ff */
[-CC-:B------:R-:W-:Y:S02]  /*64e0*/  SHF.R.U64 R14, R10, R26.reuse, R3.reuse ;  /* 0x0000001a0a0e7219 */ /* 0x180fe40000001203 */
[----:B------:R-:W-:Y:S02]  /*64f0*/  SHF.R.U32.HI R5, RZ, R26, R3 ;  /* 0x0000001aff057219 */ /* 0x000fe40000011603 */
[----:B------:R-:W-:Y:S01]  /*6500*/  LOP3.LUT R25, RZ, R4, RZ, 0x33, !PT ;  /* 0x00000004ff197212 */ /* 0x000fe200078e33ff */
[----:B------:R-:W3:Y:S01]  /*6510*/  LDC R30, c[0x0][0x638] ;  /* 0x00018e00ff1e7b82 */ /* 0x000ee20000000800 */
[----:B------:R-:W-:Y:S01]  /*6520*/  SHF.L.U32 R26, R7, R26, RZ ;  /* 0x0000001a071a7219 */ /* 0x000fe200000006ff */
[----:B------:R-:W-:-:S06]  /*6530*/  IMAD.MOV.U32 R4, RZ, RZ, R14 ;  /* 0x000000ffff047224 */ /* 0x000fcc00078e000e */
[----:B------:R-:W0:Y:S01]  /*6540*/  LDC R31, c[0x0][0x610] ;  /* 0x00018400ff1f7b82 */ /* 0x000e220000000800 */
[----:B----4-:R-:W-:Y:S05]  /*6550*/  @!P0 BRA `(.L_x_164) ;  /* 0x0000000000288947 */ /* 0x010fea0003800000 */
        /* <DEDUP_REMOVED lines=10> */
.L_x_164:
[----:B------:R-:W-:Y:S01]  /*6600*/  ISETP.NE.AND P0, PT, R2, 0x1, PT ;  /* 0x000000010200780c */ /* 0x000fe20003f05270 */
[----:B0-----:R-:W-:Y:S01]  /*6610*/  VIADD R7, R20, 0xffffffff ;  /* 0xffffffff14077836 */ /* 0x001fe20000000000 */
[----:B-12---:R-:W-:Y:S01]  /*6620*/  SHF.R.U64 R0, R4, R27, R5 ;  /* 0x0000001b04007219 */ /* 0x006fe20000001205 */
[----:B------:R-:W-:Y:S01]  /*6630*/  IMAD.MOV R13, RZ, RZ, -R13 ;  /* 0x000000ffff0d7224 */ /* 0x000fe200078e0a0d */
[----:B------:R-:W-:Y:S01]  /*6640*/  LOP3.LUT R5, R10, R25, RZ, 0xc0, !PT ;  /* 0x000000190a057212 */ /* 0x000fe200078ec0ff */
[----:B------:R-:W-:Y:S01]  /*6650*/  IMAD.MOV.U32 R4, RZ, RZ, 0x1 ;  /* 0x00000001ff047424 */ /* 0x000fe200078e00ff */
[----:B------:R-:W-:Y:S01]  /*6660*/  LOP3.LUT R12, R12, R7, RZ, 0xc0, !PT ;  /* 0x000000070c0c7212 */ /* 0x000fe200078ec0ff */
[----:B------:R-:W-:Y:S02]  /*6670*/  IMAD.MOV R3, RZ, RZ, -R0 ;  /* 0x000000ffff037224 */ /* 0x000fe400078e0a00 */
[----:B------:R-:W-:Y:S02]  /*6680*/  IMAD R0, R26, R0, R5 ;  /* 0x000000001a007224 */ /* 0x000fe400078e0205 */
[----:B---3--:R-:W-:-:S02]  /*6690*/  IMAD R3, R3, R30, R14 ;  /* 0x0000001e03037224 */ /* 0x008fc400078e020e */
[----:B------:R-:W-:Y:S02]  /*66a0*/  @P0 IMAD R21, R15, R13, R24 ;  /* 0x0000000d0f150224 */ /* 0x000fe400078e0218 */
[----:B------:R-:W-:Y:S01]  /*66b0*/  IMAD R5, R3, R20, R12 ;  /* 0x0000001403057224 */ /* 0x000fe200078e020c */
[----:B------:R-:W-:Y:S01]  /*66c0*/  PRMT R3, R4, 0x7610, R3 ;  /* 0x0000761004037816 */ /* 0x000fe20000000003 */
[----:B------:R-:W-:-:S05]  /*66d0*/  IMAD R0, R0, R31, R21 ;  /* 0x0000001f00007224 */ /* 0x000fca00078e0215 */
[----:B------:R-:W-:Y:S02]  /*66e0*/  SEL R93, R5, R0, !P0 ;  /* 0x00000000055d7207 */ /* 0x000fe40004000000 */
[----:B------:R-:W-:-:S07]  /*66f0*/  SEL R0, R0, R5, !P0 ;  /* 0x0000000500007207 */ /* 0x000fce0004000000 */
.L_x_162:
[----:B------:R-:W-:Y:S01]  /*6700*/  LOP3.LUT P0, RZ, R3, 0xff, RZ, 0xc0, !PT ;  /* 0x000000ff03ff7812 */ /* 0x000fe2000780c0ff */
[----:B------:R-:W-:-:S12]  /*6710*/  IMAD.MOV.U32 R92, RZ, RZ, R0 ;  /* 0x000000ffff5c7224 */ /* 0x000fd800078e0000 */
[----:B------:R-:W-:Y:S05]  /*6720*/  @P0 BRA `(.L_x_165) ;  /* 0xffffffac000c0947 */ /* 0x000fea000383ffff */
[----:B------:R-:W-:Y:S05]  /*6730*/  EXIT ;  /* 0x000000000000794d */ /* 0x000fea0003800000 */
.L_x_8:
[----:B0-----:R-:W-:Y:S01]  /*6740*/  ULDC.64 UR4, c[0x0][0x650] ;  /* 0x0001940000047ab9 */ /* 0x001fe20000000a00 */
        /* <DEDUP_REMOVED lines=25> */
.L_x_167:
[----:B------:R-:W0:Y:S01]  /*68e0*/  LDC.64 R28, c[0x0][0x640] ;  /* 0x00019000ff1c7b82 */ /* 0x000e220000000a00 */
[-CC-:B------:R-:W-:Y:S01]  /*68f0*/  SHF.R.U64 R22, R12, R6.reuse, R13.reuse ;  /* 0x000000060c167219 */ /* 0x180fe2000000120d */
[----:B------:R-:W-:Y:S01]  /*6900*/  IMAD.MOV.U32 R30, RZ, RZ, 0x1 ;  /* 0x00000001ff1e7424 */ /* 0x000fe200078e00ff */
[----:B------:R-:W-:Y:S02]  /*6910*/  SHF.R.U32.HI R6, RZ, R6, R13 ;  /* 0x00000006ff067219 */ /* 0x000fe4000001160d */
        /* <DEDUP_REMOVED lines=8> */
[----:B------:R-:W-:Y:S01]  /*69a0*/  IMAD.IADD R9, R9, 0x1, R11 ;  /* 0x0000000109097824 */ /* 0x000fe200078e020b */
[----:B0-----:R-:W-:-:S04]  /*69b0*/  ISETP.NE.U32.AND P0, PT, R28, RZ, PT ;  /* 0x000000ff1c00720c */ /* 0x001fc80003f05070 */
[----:B------:R-:W-:Y:S02]  /*69c0*/  ISETP.NE.AND.EX P0, PT, R29, RZ, PT, P0 ;  /* 0x000000ff1d00720c */ /* 0x000fe40003f05300 */
[----:B------:R-:W0:Y:S01]  /*69d0*/  LDC R20, c[0x0][0x600] ;  /* 0x00018000ff147b82 */ /* 0x000e220000000800 */
[-CC-:B-1----:R-:W-:Y:S01]  /*69e0*/  SHF.R.U64 R14, R8, R10.reuse, R9.reuse ;  /* 0x0000000a080e7219 */ /* 0x182fe20000001209 */
[----:B------:R-:W-:Y:S01]  /*69f0*/  IMAD.MOV.U32 R8, RZ, RZ, -0x1 ;  /* 0xffffffffff087424 */ /* 0x000fe200078e00ff */
[----:B------:R-:W-:-:S05]  /*6a00*/  SHF.R.U32.HI R9, RZ, R10, R9 ;  /* 0x0000000aff097219 */ /* 0x000fca0000011609 */
[----:B------:R-:W1:Y:S01]  /*6a10*/  LDC R26, c[0x0][0x648] ;  /* 0x00019200ff1a7b82 */ /* 0x000e620000000800 */
[-CC-:B--2---:R-:W-:Y:S02]  /*6a20*/  SHF.R.U64 R21, R14, R12.reuse, R9.reuse ;  /* 0x0000000c0e157219 */ /* 0x184fe40000001209 */
[----:B------:R-:W-:-:S05]  /*6a30*/  SHF.R.U32.HI R6, RZ, R12, R9 ;  /* 0x0000000cff067219 */ /* 0x000fca0000011609 */
[----:B------:R-:W2:Y:S01]  /*6a40*/  LDC R27, c[0x0][0x638] ;  /* 0x00018e00ff1b7b82 */ /* 0x000ea20000000800 */
[-C--:B---3--:R-:W-:Y:S02]  /*6a50*/  SHF.L.U32 R8, R8, R25.reuse, RZ ;  /* 0x0000001908087219 */ /* 0x088fe400000006ff */
[-CC-:B------:R-:W-:Y:S02]  /*6a60*/  SHF.R.U64 R23, R21, R25.reuse, R6.reuse ;  /* 0x0000001915177219 */ /* 0x180fe40000001206 */
[----:B------:R-:W-:Y:S02]  /*6a70*/  LOP3.LUT R32, RZ, R8, RZ, 0x33, !PT ;  /* 0x00000008ff207212 */ /* 0x000fe400078e33ff */
[----:B------:R-:W-:Y:S01]  /*6a80*/  SHF.R.U32.HI R9, RZ, R25, R6 ;  /* 0x00000019ff097219 */ /* 0x000fe20000011606 */
[----:B------:R-:W3:Y:S01]  /*6a90*/  LDC R31, c[0x0][0x610] ;  /* 0x00018400ff1f7b82 */ /* 0x000ee20000000800 */
[----:B------:R-:W-:Y:S01]  /*6aa0*/  IMAD.MOV.U32 R8, RZ, RZ, R23 ;  /* 0x000000ffff087224 */ /* 0x000fe200078e0017 */
[----:B------:R-:W-:Y:S06]  /*6ab0*/  @!P0 BRA `(.L_x_168) ;  /* 0x0000000000288947 */ /* 0x000fec0003800000 */
        /* <DEDUP_REMOVED lines=10> */
.L_x_168:
[----:B------:R-:W-:Y:S02]  /*6b60*/  ISETP.NE.AND P0, PT, R2, 0x1, PT ;  /* 0x000000010200780c */ /* 0x000fe40003f05270 */
[----:B-1----:R-:W-:Y:S01]  /*6b70*/  SHF.R.U64 R6, R8, R26, R9 ;  /* 0x0000001a08067219 */ /* 0x002fe20000001209 */
[----:B0-----:R-:W-:Y:S01]  /*6b80*/  VIADD R9, R20, 0xffffffff ;  /* 0xffffffff14097836 */ /* 0x001fe20000000000 */
[----:B------:R-:W-:Y:S02]  /*6b90*/  SHF.L.U32 R30, R30, R25, RZ ;  /* 0x000000191e1e7219 */ /* 0x000fe400000006ff */
[----:B------:R-:W-:Y:S01]  /*6ba0*/  LOP3.LUT R5, R21, R32, RZ, 0xc0, !PT ;  /* 0x0000002015057212 */ /* 0x000fe200078ec0ff */
[----:B------:R-:W-:-:S04]  /*6bb0*/  IMAD.MOV R8, RZ, RZ, -R6 ;  /* 0x000000ffff087224 */ /* 0x000fc800078e0a06 */
[----:B------:R-:W-:Y:S01]  /*6bc0*/  IMAD R6, R30, R6, R5 ;  /* 0x000000061e067224 */ /* 0x000fe200078e0205 */
[----:B------:R-:W-:Y:S01]  /*6bd0*/  LOP3.LUT R5, R14, R9, RZ, 0xc0, !PT ;  /* 0x000000090e057212 */ /* 0x000fe200078ec0ff */
[----:B------:R-:W-:Y:S02]  /*6be0*/  @P0 IMAD R3, R7, R24, R4 ;  /* 0x0000001807030224 */ /* 0x000fe400078e0204 */
[----:B--2---:R-:W-:Y:S02]  /*6bf0*/  IMAD R4, R8, R27, R23 ;  /* 0x0000001b08047224 */ /* 0x004fe400078e0217 */
[----:B---3--:R-:W-:Y:S02]  /*6c00*/  IMAD R3, R6, R31, R3 ;  /* 0x0000001f06037224 */ /* 0x008fe400078e0203 */
[----:B------:R-:W-:Y:S02]  /*6c10*/  IMAD R4, R4, R20, R5 ;  /* 0x0000001404047224 */ /* 0x000fe400078e0205 */
[----:B------:R-:W-:-:S02]  /*6c20*/  IMAD.MOV.U32 R8, RZ, RZ, 0x1 ;  /* 0x00000001ff087424 */ /* 0x000fc400078e00ff */
[----:B------:R-:W-:Y:S01]  /*6c30*/  IMAD.MOV.U32 R6, RZ, RZ, R22 ;  /* 0x000000ffff067224 */ /* 0x000fe200078e0016 */
[----:B------:R-:W-:Y:S02]  /*6c40*/  SEL R20, R4, R3, !P0 ;  /* 0x0000000304147207 */ /* 0x000fe40004000000 */
[----:B------:R-:W-:-:S07]  /*6c50*/  SEL R21, R3, R4, !P0 ;  /* 0x0000000403157207 */ /* 0x000fce0004000000 */
.L_x_166:
[----:B------:R-:W-:-:S08]  /*6c60*/  NOP ;  /* 0x0000000000007918 */ /* 0x000fd00000000000 */
[----:B------:R-:W0:-:S00]  /*6c70*/  USETMAXREG.DEALLOC.CTAPOOL 0x28 ;  /* 0x00000028000079c8 */ /* 0x000e0000080e0500 */
[----:B0-----:R-:W-:-:S13]  /*6c80*/  ISETP.NE.AND P0, PT, R0, RZ, PT ;  /* 0x000000ff0000720c */ /* 0x001fda0003f05270 */
[----:B------:R-:W-:Y:S05]  /*6c90*/  @P0 EXIT ;  /* 0x000000000000094d */ /* 0x000fea0003800000 */
[----:B------:R-:W-:Y:S01]  /*6ca0*/  LOP3.LUT P0, RZ, R8, 0xff, RZ, 0xc0, !PT ;  /* 0x000000ff08ff7812 */ /* 0x000fe2000780c0ff */
[----:B------:R-:W-:Y:S02]  /*6cb0*/  IMAD.MOV.U32 R0, RZ, RZ, 0x1 ;  /* 0x00000001ff007424 */ /* 0x000fe400078e00ff */
[----:B------:R-:W-:-:S10]  /*6cc0*/  IMAD.MOV.U32 R3, RZ, RZ, RZ ;  /* 0x000000ffff037224 */ /* 0x000fd400078e00ff */
[----:B------:R-:W-:Y:S05]  /*6cd0*/  @!P0 BRA `(.L_x_169) ;  /* 0x0000000c00488947 */ /* 0x000fea0003800000 */
[----:B------:R-:W0:Y:S01]  /*6ce0*/  LDC R0, c[0x0][0x28c] ;  /* 0x0000a300ff007b82 */ /* 0x000e220000000800 */
[----:B------:R-:W1:Y:S01]  /*6cf0*/  S2R R12, SR_CgaCtaId ;  /* 0x00000000000c7919 */ /* 0x000e620000008800 */
[----:B------:R-:W-:Y:S01]  /*6d00*/  ULDC UR5, c[0x0][0x600] ;  /* 0x0001800000057ab9 */ /* 0x000fe20000000800 */
[----:B------:R-:W-:Y:S01]  /*6d10*/  ULDC UR4, c[0x0][0xc] ;  /* 0x0000030000047ab9 */ /* 0x000fe20000000800 */
[----:B------:R-:W-:Y:S01]  /*6d20*/  UIADD3 UR16, UR5, -0x1, URZ ;  /* 0xffffffff05107890 */ /* 0x000fe2000fffe03f */
[----:B------:R-:W-:Y:S01]  /*6d30*/  BSSY B0, `(.L_x_169) ;  /* 0x00000cc000007945 */ /* 0x000fe20003800000 */
[----:B------:R-:W-:Y:S01]  /*6d40*/  ULDC UR6, c[0x0][0x658] ;  /* 0x0001960000067ab9 */ /* 0x000fe20000000800 */
[----:B------:R-:W-:Y:S01]  /*6d50*/  ULDC UR5, c[0x0][0x10] ;  /* 0x0000040000057ab9 */ /* 0x000fe20000000800 */
[----:B------:R-:W-:Y:S01]  /*6d60*/  UMOV UR7, 0xffffffff ;  /* 0xffffffff00077882 */ /* 0x000fe20000000000 */
[----:B------:R-:W-:Y:S01]  /*6d70*/  UMOV UR8, 0x1 ;  /* 0x0000000100087882 */ /* 0x000fe20000000000 */
[----:B------:R-:W-:Y:S01]  /*6d80*/  UIMAD.WIDE.U32 UR4, UR4, UR5, URZ ;  /* 0x00000005040472a5 */ /* 0x000fe2000f8e003f */
[----:B------:R-:W-:Y:S01]  /*6d90*/  IMAD.MOV.U32 R9, RZ, RZ, 0x1 ;  /* 0x00000001ff097424 */ /* 0x000fe200078e00ff */
[----:B------:R-:W-:Y:S01]  /*6da0*/  USHF.L.U32 UR7, UR7, UR6, URZ ;  /* 0x0000000607077299 */ /* 0x000fe2000800063f */
[----:B------:R-:W-:Y:S01]  /*6db0*/  LOP3.LUT R8, R19, 0x2, RZ, 0xfc, !PT ;  /* 0x0000000213087812 */ /* 0x000fe200078efcff */
[----:B------:R-:W-:-:S02]  /*6dc0*/  USHF.L.U32 UR18, UR8, UR6, URZ ;  /* 0x0000000608127299 */ /* 0x000fc4000800063f */
[----:B------:R-:W-:Y:S01]  /*6dd0*/  ULOP3.LUT UR17, URZ, UR7, URZ, 0x33, !UPT ;  /* 0x000000073f117292 */ /* 0x000fe2000f8e333f */
[----:B------:R-:W-:Y:S01]  /*6de0*/  ULDC UR6, c[0x0][0x14] ;  /* 0x0000050000067ab9 */ /* 0x000fe20000000800 */
[----:B------:R-:W-:Y:S01]  /*6df0*/  ULDC.64 UR22, c[0x0][0x198] ;  /* 0x0000660000167ab9 */ /* 0x000fe20000000a00 */
[----:B------:R-:W-:Y:S02]  /*6e00*/  UIMAD.WIDE.U32 UR20, UR4, UR6, URZ ;  /* 0x00000006041472a5 */ /* 0x000fe4000f8e003f */
[----:B------:R-:W-:Y:S01]  /*6e10*/  UIMAD UR13, UR5, UR6, URZ ;  /* 0x00000006050d72a4 */ /* 0x000fe2000f8e023f */
[----:B0-----:R-:W-:-:S03]  /*6e20*/  VIADD R0, R0, 0x1f ;  /* 0x0000001f00007836 */ /* 0x001fc60000000000 */
[----:B------:R-:W-:Y:S02]  /*6e30*/  UIADD3 UR13, UR21, UR13, URZ ;  /* 0x0000000d150d7290 */ /* 0x000fe4000fffe03f */
[----:B------:R-:W-:-:S04]  /*6e40*/  SHF.R.S32.HI R3, RZ, 0x1f, R0 ;  /* 0x0000001fff037819 */ /* 0x000fc80000011400 */
[----:B------:R-:W-:Y:S01]  /*6e50*/  LEA.HI R10, R3, R0, RZ, 0x5 ;  /* 0x00000000030a7211 */ /* 0x000fe200078f28ff */
[C---:B-1----:R-:W-:Y:S02]  /*6e60*/  IMAD.SHL.U32 R11, R12.reuse, 0x40, RZ ;  /* 0x000000400c0b7824 */ /* 0x042fe400078e00ff */
[----:B------:R-:W-:Y:S01]  /*6e70*/  IMAD.SHL.U32 R12, R12, 0x800, RZ ;  /* 0x000008000c0c7824 */ /* 0x000fe200078e00ff */
[----:B------:R-:W-:Y:S01]  /*6e80*/  SHF.R.S32.HI R10, RZ, 0x5, R10 ;  /* 0x00000005ff0a7819 */ /* 0x000fe2000001140a */
[----:B------:R-:W-:Y:S01]  /*6e90*/  IMAD.MOV.U32 R0, RZ, RZ, 0x1 ;  /* 0x00000001ff007424 */ /* 0x000fe200078e00ff */
[----:B------:R-:W-:Y:S01]  /*6ea0*/  LOP3.LUT R11, R11, 0x40, RZ, 0xc0, !PT ;  /* 0x000000400b0b7812 */ /* 0x000fe200078ec0ff */
[----:B------:R-:W-:Y:S01]  /*6eb0*/  IMAD.MOV.U32 R3, RZ, RZ, RZ ;  /* 0x000000ffff037224 */ /* 0x000fe200078e00ff */
[----:B------:R-:W-:Y:S01]  /*6ec0*/  LOP3.LUT R12, R12, 0x800, RZ, 0xc0, !PT ;  /* 0x000008000c0c7812 */ /* 0x000fe200078ec0ff */
[----:B------:R-:W-:-:S07]  /*6ed0*/  VIADD R13, R10, 0x1 ;  /* 0x000000010a0d7836 */ /* 0x000fce0000000000 */
.L_x_180:
[----:B------:R-:W-:-:S03]  /*6ee0*/  UMOV UR4, 0xffffffff ;  /* 0xffffffff00047882 */ /* 0x000fc60000000000 */
[----:B------:R-:W-:Y:S05]  /*6ef0*/  BRA.DIV UR4, `(.L_x_170) ;  /* 0x0000001604107947 */ /* 0x000fea000b800000 */
[----:B------:R-:W-:-:S13]  /*6f00*/  ELECT P6, URZ, PT ;  /* 0x00000000003f782f */ /* 0x000fda00038c0000 */
.L_x_201:
[----:B------:R-:W0:Y:S01]  /*6f10*/  LDC R4, c[0x0][0x28c] ;  /* 0x0000a300ff047b82 */ /* 0x000e220000000800 */
[----:B------:R-:W-:Y:S01]  /*6f20*/  BSSY B1, `(.L_x_171) ;  /* 0x0000038000017945 */ /* 0x000fe20003800000 */
[----:B0-----:R-:W-:-:S13]  /*6f30*/  ISETP.LT.OR P6, PT, R4, 0x1, !P6 ;  /* 0x000000010400780c */ /* 0x001fda00077c1670 */
[----:B------:R-:W-:Y:S05]  /*6f40*/  @P6 BRA `(.L_x_172) ;  /* 0x0000000000d46947 */ /* 0x000fea0003800000 */
[----:B------:R-:W-:Y:S02]  /*6f50*/  IMAD R20, R20, 0x80, R11 ;  /* 0x0000008014147824 */ /* 0x000fe400078e020b */
[----:B------:R-:W-:Y:S02]  /*6f60*/  IMAD.SHL.U32 R21, R21, 0x80, RZ ;  /* 0x0000008015157824 */ /* 0x000fe400078e00ff */
[----:B------:R-:W-:Y:S02]  /*6f70*/  IMAD.MOV.U32 R24, RZ, RZ, RZ ;  /* 0x000000ffff187224 */ /* 0x000fe400078e00ff */
[----:B------:R-:W-:Y:S02]  /*6f80*/  IMAD.MOV.U32 R4, RZ, RZ, R13 ;  /* 0x000000ffff047224 */ /* 0x000fe400078e000d */
[----:B------:R-:W-:Y:S02]  /*6f90*/  IMAD.MOV.U32 R5, RZ, RZ, R0 ;  /* 0x000000ffff057224 */ /* 0x000fe400078e0000 */
[----:B------:R-:W-:-:S07]  /*6fa0*/  IMAD.MOV.U32 R7, RZ, RZ, R3 ;  /* 0x000000ffff077224 */ /* 0x000fce00078e0003 */
.L_x_175:
[----:B------:R-:W0:Y:S01]  /*6fb0*/  S2R R15, SR_CgaCtaId ;  /* 0x00000000000f7919 */ /* 0x000e220000008800 */
[----:B------:R-:W-:Y:S02]  /*6fc0*/  MOV R14, 0x400 ;  /* 0x00000400000e7802 */ /* 0x000fe40000000f00 */
[----:B------:R-:W-:Y:S02]  /*6fd0*/  LOP3.LUT P1, RZ, R18, 0x7f, RZ, 0xc0, !PT ;  /* 0x0000007f12ff7812 */ /* 0x000fe4000782c0ff */
[----:B0-----:R-:W-:Y:S02]  /*6fe0*/  LEA R22, R15, R14, 0x18 ;  /* 0x0000000e0f167211 */ /* 0x001fe400078ec0ff */
[----:B------:R-:W-:-:S09]  /*6ff0*/  SHF.L.U32 R14, R5, 0x1f, RZ ;  /* 0x0000001f050e7819 */ /* 0x000fd200000006ff */
[----:B------:R-:W0:Y:S01]  /*7000*/  @!P1 LDC R15, c[0x0][0x500] ;  /* 0x00014000ff0f9b82 */ /* 0x000e220000000800 */
[----:B------:R-:W-:-:S04]  /*7010*/  IMAD R23, R7, 0x8, R22 ;  /* 0x0000000807177824 */ /* 0x000fc800078e0216 */
[----:B------:R-:W1:Y:S02]  /*7020*/  SYNCS.PHASECHK.TRANS64.TRYWAIT P0, [R23+URZ+0x70], R14 ;  /* 0x0000700e170075a7 */ /* 0x000e64000800017f */
[----:B-1----:R-:W-:Y:S05]  /*7030*/  @!P0 BRA `(.L_x_173) ;  /* 0x0000001000e08947 */ /* 0x002fea0003800000 */
.L_x_202:
[----:B-1----:R-:W-:Y:S01]  /*7040*/  PRMT R14, R8, 0x9910, RZ ;  /* 0x00009910080e7816 */ /* 0x002fe200000000ff */
[----:B0-----:R0:W-:Y:S03]  /*7050*/  @!P1 SYNCS.ARRIVE.TRANS64 RZ, [R23+URZ], R15 ;  /* 0x0000000f17ff99a7 */ /* 0x0011e6000800003f */
[----:B------:R-:W-:-:S13]  /*7060*/  ISETP.NE.AND P0, PT, R14, 0x2, PT ;  /* 0x000000020e00780c */ /* 0x000fda0003f05270 */
[----:B0-----:R-:W-:Y:S05]  /*7070*/  @P0 BRA `(.L_x_174) ;  /* 0x0000000000040947 */ /* 0x001fea0003800000 */
[----:B------:R-:W-:Y:S01]  /*7080*/  BPT.TRAP 0x1 ;  /* 0x000000040000795c */ /* 0x000fe20000300000 */
.L_x_174:
[----:B------:R-:W-:Y:S01]  /*7090*/  IMAD R14, R7, 0x1000, R12 ;  /* 0x00001000070e7824 */ /* 0x000fe200078e020c */
[----:B------:R-:W-:Y:S01]  /*70a0*/  R2UR UR9, R23 ;  /* 0x00000000170972ca */ /* 0x000fe200000e0000 */
[--C-:B------:R-:W-:Y:S01]  /*70b0*/  IMAD R15, R7, 0x2000, R22.reuse ;  /* 0x00002000070f7824 */ /* 0x100fe200078e0216 */
[----:B------:R-:W-:Y:S01]  /*70c0*/  UIADD3 UR4, UP0, UR22, 0xf0, URZ ;  /* 0x000000f016047890 */ /* 0x000fe2000ff1e03f */
[----:B------:R-:W-:Y:S01]  /*70d0*/  IMAD R14, R14, 0x2, R22 ;  /* 0x000000020e0e7824 */ /* 0x000fe200078e0216 */
[----:B------:R-:W-:Y:S01]  /*70e0*/  R2UR UR11, R21 ;  /* 0x00000000150b72ca */ /* 0x000fe200000e0000 */
[----:B------:R-:W-:Y:S01]  /*70f0*/  VIADD R4, R4, 0xffffffff ;  /* 0xffffffff04047836 */ /* 0x000fe20000000000 */
[----:B------:R-:W-:Y:S01]  /*7100*/  R2UR UR5, R15 ;  /* 0x000000000f0572ca */ /* 0x000fe200000e0000 */
[----:B------:R-:W-:Y:S01]  /*7110*/  UIADD3 UR24, UP1, UR22, 0x1f0, URZ ;  /* 0x000001f016187890 */ /* 0x000fe2000ff3e03f */
[----:B------:R-:W-:Y:S01]  /*7120*/  R2UR UR8, R14 ;  /* 0x000000000e0872ca */ /* 0x000fe200000e0000 */
[----:B------:R-:W-:Y:S01]  /*7130*/  VIADD R7, R7, 0x1 ;  /* 0x0000000107077836 */ /* 0x000fe20000000000 */
[----:B------:R-:W-:Y:S01]  /*7140*/  R2UR UR10, R24 ;  /* 0x00000000180a72ca */ /* 0x000fe200000e0000 */
[----:B------:R-:W-:Y:S01]  /*7150*/  UIADD3.X UR25, URZ, UR23, URZ, UP1, !UPT ;  /* 0x000000173f197290 */ /* 0x000fe20008ffe43f */
[----:B------:R-:W-:Y:S01]  /*7160*/  R2UR UR12, R6 ;  /* 0x00000000060c72ca */ /* 0x000fe200000e0000 */
[----:B------:R-:W-:Y:S01]  /*7170*/  UMOV UR6, 0x0 ;  /* 0x0000000000067882 */ /* 0x000fe20000000000 */
[----:B------:R-:W-:Y:S01]  /*7180*/  R2UR UR19, R20 ;  /* 0x00000000141372ca */ /* 0x000fe200000e0000 */
[----:B------:R-:W-:Y:S01]  /*7190*/  UMOV UR7, 0x10000000 ;  /* 0x1000000000077882 */ /* 0x000fe20000000000 */
[----:B------:R-:W-:Y:S01]  /*71a0*/  ISETP.GT.AND P1, PT, R4, 0x1, PT ;  /* 0x000000010400780c */ /* 0x000fe20003f24270 */
[----:B------:R-:W-:Y:S01]  /*71b0*/  UMOV UR26, 0x30000 ;  /* 0x00030000001a7882 */ /* 0x000fe20000000000 */
[C---:B------:R-:W-:Y:S01]  /*71c0*/  ISETP.NE.AND P0, PT, R7.reuse, 0xe, PT ;  /* 0x0000000e0700780c */ /* 0x040fe20003f05270 */
[----:B------:R-:W-:Y:S01]  /*71d0*/  UIADD3 UR14, UR5, 0x200, URZ ;  /* 0x00000200050e7890 */ /* 0x000fe2000fffe03f */
[----:B------:R-:W-:Y:S01]  /*71e0*/  VIADD R24, R24, 0x20 ;  /* 0x0000002018187836 */ /* 0x000fe20000000000 */
[----:B------:R-:W-:Y:S01]  /*71f0*/  UIADD3.X UR5, URZ, UR23, URZ, UP0, !UPT ;  /* 0x000000173f057290 */ /* 0x000fe200087fe43f */
[----:B------:R-:W-:Y:S01]  /*7200*/  SEL R14, RZ, 0x1, P0 ;  /* 0x00000001ff0e7807 */ /* 0x000fe20000000000 */
[----:B------:R-:W-:Y:S01]  /*7210*/  UIADD3 UR15, UR8, 0x1c200, URZ ;  /* 0x0001c200080f7890 */ /* 0x000fe2000fffe03f */
[----:B------:R-:W-:-:S02]  /*7220*/  SEL R7, R7, RZ, P0 ;  /* 0x000000ff07077207 */ /* 0x000fc40000000000 */
[----:B------:R-:W-:Y:S01]  /*7230*/  UMOV UR8, UR14 ;  /* 0x0000000e00087c82 */ /* 0x000fe20008000000 */
[----:B------:R-:W-:-:S03]  /*7240*/  LOP3.LUT R5, R5, R14, RZ, 0x3c, !PT ;  /* 0x0000000e05057212 */ /* 0x000fc600078e3cff */
[----:B------:R0:W-:Y:S02]  /*7250*/  UTMALDG.3D [UR8], [UR4], desc[UR6] ;  /* 0x00000608040075b4 */ /* 0x0001e40008011000 */
[----:B0-----:R-:W-:Y:S01]  /*7260*/  UMOV UR8, UR15 ;  /* 0x0000000f00087c82 */ /* 0x001fe20008000000 */
[----:B------:R-:W-:Y:S02]  /*7270*/  UMOV UR11, UR19 ;  /* 0x00000013000b7c82 */ /* 0x000fe40008000000 */
[----:B------:R0:W-:Y:S02]  /*7280*/  UTMALDG.3D.MULTICAST [UR8], [UR24], UR26, desc[UR6] ;  /* 0x00000608180073b4 */ /* 0x0001e4000801181a */
[----:B0-----:R-:W-:Y:S05]  /*7290*/  @P1 BRA `(.L_x_175) ;  /* 0xfffffffc00441947 */ /* 0x001fea000383ffff */
.L_x_172:
[----:B------:R-:W-:Y:S05]  /*72a0*/  BSYNC B1 ;  /* 0x0000000000017941 */ /* 0x000fea0003800000 */
.L_x_171:
[----:B------:R-:W-:Y:S01]  /*72b0*/  LOP3.LUT P1, RZ, R9, 0xff, RZ, 0xc0, !PT ;  /* 0x000000ff09ff7812 */ /* 0x000fe2000782c0ff */
[C---:B------:R-:W-:Y:S01]  /*72c0*/  IMAD.IADD R6, R10.reuse, 0x1, R3 ;  /* 0x000000010a067824 */ /* 0x040fe200078e0203 */
[----:B------:R-:W-:Y:S01]  /*72d0*/  ULDC.64 UR4, c[0x0][0x650] ;  /* 0x0001940000047ab9 */ /* 0x000fe20000000a00 */
[----:B------:R-:W-:Y:S01]  /*72e0*/  ISETP.GE.U32.AND P2, PT, R10, 0xe, PT ;  /* 0x0000000e0a00780c */ /* 0x000fe20003f46070 */
[----:B------:R-:W-:Y:S01]  /*72f0*/  BSSY B1, `(.L_x_176) ;  /* 0x000006d000017945 */ /* 0x000fe20003800000 */
[----:B------:R-:W-:Y:S01]  /*7300*/  IMAD.MOV.U32 R21, RZ, RZ, -0x1 ;  /* 0xffffffffff157424 */ /* 0x000fe200078e00ff */
[----:B------:R-:W-:Y:S01]  /*7310*/  ISETP.GT.U32.AND P0, PT, R6, 0xd, PT ;  /* 0x0000000d0600780c */ /* 0x000fe20003f04070 */
[----:B------:R-:W-:Y:S01]  /*7320*/  IMAD.MOV.U32 R20, RZ, RZ, -0x1 ;  /* 0xffffffffff147424 */ /* 0x000fe200078e00ff */
[----:B------:R-:W-:Y:S02]  /*7330*/  SHF.R.U32.HI R4, RZ, 0x1, R6 ;  /* 0x00000001ff047819 */ /* 0x000fe40000011606 */
[----:B------:R-:W-:-:S02]  /*7340*/  ISETP.LT.U32.AND P0, PT, R10, 0xe, P0 ;  /* 0x0000000e0a00780c */ /* 0x000fc40000701070 */
[----:B------:R-:W-:Y:S01]  /*7350*/  PRMT R9, RZ, 0x7610, R9 ;  /* 0x00007610ff097816 */ /* 0x000fe20000000009 */
[----:B------:R-:W0:Y:S01]  /*7360*/  @P1 S2R R14, SR_CgaCtaId ;  /* 0x00000000000e1919 */ /* 0x000e220000008800 */
[----:B------:R-:W-:Y:S01]  /*7370*/  @P1 MOV R3, 0x400 ;  /* 0x0000040000031802 */ /* 0x000fe20000000f00 */
[----:B------:R-:W-:-:S05]  /*7380*/  IMAD.WIDE.U32 R4, R4, -0x6db6db6d, RZ ;  /* 0x9249249304047825 */ /* 0x000fca00078e00ff */
[----:B------:R-:W-:Y:S02]  /*7390*/  SHF.R.U32.HI R5, RZ, 0x2, R5 ;  /* 0x00000002ff057819 */ /* 0x000fe40000011605 */
[----:B------:R-:W-:Y:S02]  /*73a0*/  PRMT R4, RZ, 0x7610, R4 ;  /* 0x00007610ff047816 */ /* 0x000fe40000000004 */
[----:B0-----:R-:W-:-:S04]  /*73b0*/  @P1 LEA R3, R14, R3, 0x18 ;  /* 0x000000030e031211 */ /* 0x001fc800078ec0ff */
[----:B------:R0:W-:Y:S01]  /*73c0*/  @P1 SYNCS.ARRIVE.TRANS64.A1T0 RZ, [R3+URZ+0xf8], RZ ;  /* 0x0000f8ff03ff19a7 */ /* 0x0001e2000810003f */
[----:B------:R-:W-:-:S04]  /*73d0*/  IADD3 R16, P1, R16, UR20, RZ ;  /* 0x0000001410107c10 */ /* 0x000fc8000ff3e0ff */
[----:B------:R-:W-:Y:S02]  /*73e0*/  IADD3.X R17, R17, UR13, RZ, P1, !PT ;  /* 0x0000000d11117c10 */ /* 0x000fe40008ffe4ff */
[----:B0-----:R-:W-:Y:S02]  /*73f0*/  SEL R3, RZ, 0x1, !P0 ;  /* 0x00000001ff037807 */ /* 0x001fe40004000000 */
[----:B------:R-:W-:Y:S02]  /*7400*/  ISETP.GE.U32.AND P0, PT, R16, UR4, PT ;  /* 0x0000000410007c0c */ /* 0x000fe4000bf06070 */
[----:B------:R-:W-:Y:S01]  /*7410*/  LOP3.LUT R0, R0, R3, RZ, 0x3c, !PT ;  /* 0x0000000300007212 */ /* 0x000fe200078e3cff */
[----:B------:R-:W-:Y:S01]  /*7420*/  IMAD R3, R5, -0xe, R6 ;  /* 0xfffffff205037824 */ /* 0x000fe200078e0206 */
[----:B------:R-:W-:Y:S01]  /*7430*/  ISETP.GE.U32.AND.EX P0, PT, R17, UR5, PT, P0 ;  /* 0x0000000511007c0c */ /* 0x000fe2000bf06100 */
[----:B------:R-:W-:Y:S01]  /*7440*/  IMAD.MOV.U32 R6, RZ, RZ, -0x1 ;  /* 0xffffffffff067424 */ /* 0x000fe200078e00ff */
[----:B------:R-:W-:-:S11]  /*7450*/  @P2 LOP3.LUT R0, R0, 0x1, R5, 0x78, !PT ;  /* 0x0000000100002812 */ /* 0x000fd600078e7805 */
[----:B------:R-:W-:Y:S05]  /*7460*/  @P0 BRA `(.L_x_177) ;  /* 0x0000000400540947 */ /* 0x000fea0003800000 */
[----:B------:R-:W0:Y:S01]  /*7470*/  S2R R15, SR_CTAID.X ;  /* 0x00000000000f7919 */ /* 0x000e220000002500 */
[----:B------:R-:W-:Y:S01]  /*7480*/  ULDC.64 UR4, c[0x0][0x628] ;  /* 0x00018a0000047ab9 */ /* 0x000fe20000000a00 */
[----:B------:R-:W-:Y:S01]  /*7490*/  ULDC UR7, c[0x0][0x630] ;  /* 0x00018c0000077ab9 */ /* 0x000fe20000000800 */
[----:B------:R-:W-:Y:S01]  /*74a0*/  ISETP.NE.U32.AND P0, PT, RZ, UR4, PT ;  /* 0x00000004ff007c0c */ /* 0x000fe2000bf05070 */
[----:B------:R-:W1:Y:S01]  /*74b0*/  S2R R20, SR_CTAID.Y ;  /* 0x0000000000147919 */ /* 0x000e620000002600 */
[----:B------:R-:W-:Y:S01]  /*74c0*/  ULDC UR8, c[0x0][0x150] ;  /* 0x0000540000087ab9 */ /* 0x000fe20000000800 */
[----:B------:R-:W-:Y:S01]  /*74d0*/  IMAD.MOV.U32 R4, RZ, RZ, R16 ;  /* 0x000000ffff047224 */ /* 0x000fe200078e0010 */
[----:B------:R-:W-:Y:S01]  /*74e0*/  ISETP.NE.AND.EX P0, PT, RZ, UR5, PT, P0 ;  /* 0x00000005ff007c0c */ /* 0x000fe2000bf05300 */
[----:B------:R-:W-:Y:S01]  /*74f0*/  IMAD.MOV.U32 R5, RZ, RZ, R17 ;  /* 0x000000ffff057224 */ /* 0x000fe200078e0011 */
[----:B0-----:R-:W-:-:S11]  /*7500*/  I2FP.F32.U32 R22, R15 ;  /* 0x0000000f00167245 */ /* 0x001fd60000201000 */
[----:B------:R-:W-:Y:S05]  /*7510*/  @!P0 BRA `(.L_x_178) ;  /* 0x0000000000288947 */ /* 0x000fea0003800000 */
[----:B------:R-:W-:Y:S02]  /*7520*/  ULDC UR6, c[0x0][0x634] ;  /* 0x00018d0000067ab9 */ /* 0x000fe40000000800 */
[----:B------:R-:W-:-:S05]  /*7530*/  IADD3 R5, P0, R16, UR6, RZ ;  /* 0x0000000610057c10 */ /* 0x000fca000ff1e0ff */
[----:B------:R-:W-:-:S04]  /*7540*/  IMAD.X R21, RZ, RZ, R17, P0 ;  /* 0x000000ffff157224 */ /* 0x000fc800000e0611 */
[----:B------:R-:W-:-:S04]  /*7550*/  IMAD.WIDE.U32 R6, R21, UR4, RZ ;  /* 0x0000000415067c25 */ /* 0x000fc8000f8e00ff */
[----:B------:R-:W-:-:S04]  /*7560*/  IMAD.WIDE.U32 R6, P0, R5, UR5, R6 ;  /* 0x0000000505067c25 */ /* 0x000fc8000f800006 */
[----:B------:R-:W-:-:S04]  /*7570*/  IMAD.WIDE.U32 R4, R5, UR4, RZ ;  /* 0x0000000405047c25 */ /* 0x000fc8000f8e00ff */
[----:B------:R-:W-:Y:S01]  /*7580*/  IMAD.MOV.U32 R4, RZ, RZ, R7 ;  /* 0x000000ffff047224 */ /* 0x000fe200078e0007 */
[----:B------:R-:W-:Y:S01]  /*7590*/  IADD3 RZ, P1, R5, R6, RZ ;  /* 0x0000000605ff7210 */ /* 0x000fe20007f3e0ff */
[----:B------:R-:W-:-:S04]  /*75a0*/  IMAD.X R5, RZ, RZ, RZ, P0 ;  /* 0x000000ffff057224 */ /* 0x000fc800000e06ff */
[----:B------:R-:W-:-:S08]  /*75b0*/  IMAD.WIDE.U32.X R4, R21, UR5, R4, P1 ;  /* 0x0000000515047c25 */ /* 0x000fd000088e0404 */
.L_x_178:
[--C-:B------:R-:W-:Y:S01]  /*75c0*/  SHF.R.U64 R14, R4, UR7, R5.reuse ;  /* 0x00000007040e7c19 */ /* 0x100fe20008001205 */
[----:B------:R-:W-:Y:S01]  /*75d0*/  FMUL R22, R22, UR8 ;  /* 0x0000000816167c20 */ /* 0x000fe20008400000 */
[----:B------:R-:W-:Y:S01]  /*75e0*/  SHF.R.U32.HI R4, RZ, UR7, R5 ;  /* 0x00000007ff047c19 */ /* 0x000fe20008011605 */
[----:B------:R-:W0:Y:S01]  /*75f0*/  LDC R6, c[0x0][0x144] ;  /* 0x00005100ff067b82 */ /* 0x000e220000000800 */
[----:B------:R-:W-:Y:S01]  /*7600*/  IADD3 R5, P0, RZ, -R14, RZ ;  /* 0x8000000eff057210 */ /* 0x000fe20007f1e0ff */
[----:B------:R-:W-:Y:S01]  /*7610*/  ULDC UR6, c[0x0][0x154] ;  /* 0x0000550000067ab9 */ /* 0x000fe20000000800 */
[----:B-1----:R-:W-:Y:S01]  /*7620*/  I2FP.F32.U32 R7, R20 ;  /* 0x0000001400077245 */ /* 0x002fe20000201000 */
[----:B------:R-:W1:Y:S01]  /*7630*/  F2I.U32.TRUNC.NTZ R22, R22 ;  /* 0x0000001600167305 */ /* 0x000e62000020f000 */
[----:B------:R-:W-:Y:S01]  /*7640*/  ULDC.64 UR4, c[0x0][0x620] ;  /* 0x0001880000047ab9 */ /* 0x000fe20000000a00 */
[----:B------:R-:W-:Y:S01]  /*7650*/  IMAD.X R4, RZ, RZ, ~R4, P0 ;  /* 0x000000ffff047224 */ /* 0x000fe200000e0e04 */
[----:B------:R-:W-:Y:S01]  /*7660*/  ISETP.NE.AND P2, PT, R2, 0x1, PT ;  /* 0x000000010200780c */ /* 0x000fe20003f45270 */
[----:B------:R-:W-:Y:S01]  /*7670*/  FMUL R23, R7, UR6 ;  /* 0x0000000607177c20 */ /* 0x000fe20008400000 */
[----:B------:R-:W2:Y:S01]  /*7680*/  LDC R25, c[0x0][0x148] ;  /* 0x00005200ff197b82 */ /* 0x000ea20000000800 */
[----:B------:R-:W-:Y:S01]  /*7690*/  IMAD R4, R4, UR4, RZ ;  /* 0x0000000404047c24 */ /* 0x000fe2000f8e02ff */
[----:B------:R-:W-:-:S02]  /*76a0*/  ULDC.64 UR6, c[0x0][0x640] ;  /* 0x0001900000067ab9 */ /* 0x000fc40000000a00 */
[----:B------:R-:W-:Y:S01]  /*76b0*/  ISETP.NE.U32.AND P0, PT, RZ, UR6, PT ;  /* 0x00000006ff007c0c */ /* 0x000fe2000bf05070 */
[----:B------:R-:W3:Y:S01]  /*76c0*/  F2I.U32.TRUNC.NTZ R23, R23 ;  /* 0x0000001700177305 */ /* 0x000ee2000020f000 */
[C---:B------:R-:W-:Y:S02]  /*76d0*/  IMAD R7, R5.reuse, UR5, R4 ;  /* 0x0000000505077c24 */ /* 0x040fe4000f8e0204 */
[----:B------:R-:W-:Y:S01]  /*76e0*/  IMAD.WIDE.U32 R4, R5, UR4, R16 ;  /* 0x0000000405047c25 */ /* 0x000fe2000f8e0010 */
[----:B------:R-:W-:Y:S01]  /*76f0*/  ULDC UR4, c[0x0][0x618] ;  /* 0x0001860000047ab9 */ /* 0x000fe20000000800 */
[----:B------:R-:W-:Y:S02]  /*7700*/  ISETP.NE.AND.EX P0, PT, RZ, UR7, PT, P0 ;  /* 0x00000007ff007c0c */ /* 0x000fe4000bf05300 */
[----:B------:R-:W-:Y:S02]  /*7710*/  IMAD.IADD R5, R5, 0x1, R7 ;  /* 0x0000000105057824 */ /* 0x000fe400078e0207 */
[----:B-1----:R-:W-:-:S03]  /*7720*/  IMAD.MOV R22, RZ, RZ, -R22 ;  /* 0x000000ffff167224 */ /* 0x002fc600078e0a16 */
[----:B------:R-:W-:Y:S01]  /*7730*/  SHF.R.U64 R21, R4, UR4, R5 ;  /* 0x0000000404157c19 */ /* 0x000fe20008001205 */
[----:B0-----:R-:W-:Y:S01]  /*7740*/  IMAD R15, R6, R22, R15 ;  /* 0x00000016060f7224 */ /* 0x001fe200078e020f */
[----:B------:R-:W-:Y:S01]  /*7750*/  SHF.R.U32.HI R4, RZ, UR4, R5 ;  /* 0x00000004ff047c19 */ /* 0x000fe20008011605 */
[----:B------:R-:W-:Y:S01]  /*7760*/  ULDC UR4, c[0x0][0x608] ;  /* 0x0001820000047ab9 */ /* 0x000fe20000000800 */
[----:B---3--:R-:W-:Y:S02]  /*7770*/  IMAD.MOV R6, RZ, RZ, -R23 ;  /* 0x000000ffff067224 */ /* 0x008fe400078e0a17 */
[--C-:B------:R-:W-:Y:S02]  /*7780*/  SHF.R.U64 R22, R21, UR4, R4.reuse ;  /* 0x0000000415167c19 */ /* 0x100fe40008001204 */
[----:B------:R-:W-:Y:S01]  /*7790*/  SHF.R.U32.HI R5, RZ, UR4, R4 ;  /* 0x00000004ff057c19 */ /* 0x000fe20008011604 */
[----:B------:R-:W-:Y:S01]  /*77a0*/  ULDC UR4, c[0x0][0x658] ;  /* 0x0001960000047ab9 */ /* 0x000fe20000000800 */
[----:B--2---:R-:W-:-:S02]  /*77b0*/  @P2 IMAD R15, R25, R6, R20 ;  /* 0x00000006190f2224 */ /* 0x004fc400078e0214 */
[--C-:B------:R-:W-:Y:S02]  /*77c0*/  SHF.R.U64 R20, R22, UR4, R5.reuse ;  /* 0x0000000416147c19 */ /* 0x100fe40008001205 */
[----:B------:R-:W-:-:S03]  /*77d0*/  SHF.R.U32.HI R23, RZ, UR4, R5 ;  /* 0x00000004ff177c19 */ /* 0x000fc60008011605 */
[----:B------:R-:W-:Y:S02]  /*77e0*/  IMAD.MOV.U32 R6, RZ, RZ, R20 ;  /* 0x000000ffff067224 */ /* 0x000fe400078e0014 */
[----:B------:R-:W-:Y:S01]  /*77f0*/  IMAD.MOV.U32 R5, RZ, RZ, R23 ;  /* 0x000000ffff057224 */ /* 0x000fe200078e0017 */
[----:B------:R-:W-:Y:S06]  /*7800*/  @!P0 BRA `(.L_x_179) ;  /* 0x00000000002c8947 */ /* 0x000fec0003800000 */
        /* <DEDUP_REMOVED lines=9> */
[----:B------:R-:W-:-:S04]  /*78a0*/  IMAD.WIDE.U32.X R4, R23, UR7, R4, P1 ;  /* 0x0000000717047c25 */ /* 0x000fc800088e0404 */
[----:B------:R-:W-:-:S07]  /*78b0*/  IMAD.MOV.U32 R6, RZ, RZ, R4 ;  /* 0x000000ffff067224 */ /* 0x000fce00078e0004 */
.L_x_179:
[----:B------:R-:W-:Y:S01]  /*78c0*/  ULDC UR4, c[0x0][0x648] ;  /* 0x0001920000047ab9 */ /* 0x000fe20000000800 */
[----:B------:R-:W-:Y:S01]  /*78d0*/  LOP3.LUT R4, R22, UR17, RZ, 0xc0, !PT ;  /* 0x0000001116047c12 */ /* 0x000fe2000f8ec0ff */
[----:B------:R-:W-:Y:S01]  /*78e0*/  ULDC UR5, c[0x0][0x610] ;  /* 0x0001840000057ab9 */ /* 0x000fe20000000800 */
[----:B------:R-:W-:Y:S01]  /*78f0*/  SHF.R.U64 R5, R6, UR4, R5 ;  /* 0x0000000406057c19 */ /* 0x000fe20008001205 */
[----:B------:R-:W-:Y:S01]  /*7900*/  ULDC UR4, c[0x0][0x638] ;  /* 0x00018e0000047ab9 */ /* 0x000fe20000000800 */
[----:B------:R-:W-:-:S03]  /*7910*/  LOP3.LUT R21, R21, UR16, RZ, 0xc0, !PT ;  /* 0x0000001015157c12 */ /* 0x000fc6000f8ec0ff */
[----:B------:R-:W-:Y:S02]  /*7920*/  IMAD.MOV R7, RZ, RZ, -R5 ;  /* 0x000000ffff077224 */ /* 0x000fe400078e0a05 */
[----:B------:R-:W-:Y:S02]  /*7930*/  IMAD R4, R5, UR18, R4 ;  /* 0x0000001205047c24 */ /* 0x000fe4000f8e0204 */
[----:B------:R-:W-:Y:S01]  /*7940*/  IMAD R20, R7, UR4, R20 ;  /* 0x0000000407147c24 */ /* 0x000fe2000f8e0214 */
[----:B------:R-:W-:Y:S01]  /*7950*/  ULDC UR4, c[0x0][0x600] ;  /* 0x0001800000047ab9 */ /* 0x000fe20000000800 */
[----:B------:R-:W-:Y:S02]  /*7960*/  IMAD R15, R4, UR5, R15 ;  /* 0x00000005040f7c24 */ /* 0x000fe4000f8e020f */
[----:B------:R-:W-:Y:S02]  /*7970*/  IMAD R6, R20, UR4, R21 ;  /* 0x0000000414067c24 */ /* 0x000fe4000f8e0215 */
[----:B------:R-:W-:-:S03]  /*7980*/  IMAD.MOV.U32 R4, RZ, RZ, 0x1 ;  /* 0x00000001ff047424 */ /* 0x000fc600078e00ff */
[----:B------:R-:W-:Y:S02]  /*7990*/  SEL R20, R6, R15, !P2 ;  /* 0x0000000f06147207 */ /* 0x000fe40005000000 */
[----:B------:R-:W-:Y:S01]  /*79a0*/  SEL R21, R15, R6, !P2 ;  /* 0x000000060f157207 */ /* 0x000fe20005000000 */
[----:B------:R-:W-:-:S07]  /*79b0*/  IMAD.MOV.U32 R6, RZ, RZ, R14 ;  /* 0x000000ffff067224 */ /* 0x000fce00078e000e */
.L_x_177:
[----:B------:R-:W-:Y:S05]  /*79c0*/  BSYNC B1 ;  /* 0x0000000000017941 */ /* 0x000fea0003800000 */
.L_x_176:
[----:B------:R-:W-:-:S13]  /*79d0*/  LOP3.LUT P0, RZ, R4, 0xff, RZ, 0xc0, !PT ;  /* 0x000000ff04ff7812 */ /* 0x000fda000780c0ff */
[----:B------:R-:W-:Y:S05]  /*79e0*/  @P0 BRA `(.L_x_180) ;  /* 0xfffffff4003c0947 */ /* 0x000fea000383ffff */
[----:B------:R-:W-:Y:S05]  /*79f0*/  BSYNC B0 ;  /* 0x0000000000007941 */ /* 0x000fea0003800000 */
.L_x_169:
[----:B------:R-:W-:-:S03]  /*7a00*/  UMOV UR4, 0xffffffff ;  /* 0xffffffff00047882 */ /* 0x000fc60000000000 */
[----:B------:R-:W-:Y:S05]  /*7a10*/  BRA.DIV UR4, `(.L_x_181) ;  /* 0x0000000a047c7947 */ /* 0x000fea000b800000 */
[----:B------:R-:W-:-:S13]  /*7a20*/  ELECT P6, URZ, PT ;  /* 0x00000000003f782f */ /* 0x000fda00038c0000 */
.L_x_205:
[----:B------:R-:W-:Y:S04]  /*7a30*/  BSSY B0, `(.L_x_182) ;  /* 0x0000085000007945 */ /* 0x000fe80003800000 */
[----:B------:R-:W-:Y:S05]  /*7a40*/  @!P6 BRA `(.L_x_183) ;  /* 0x00000008000ce947 */ /* 0x000fea0003800000 */
[----:B------:R-:W-:-:S04]  /*7a50*/  LOP3.LUT R19, R19, 0x2, RZ, 0xfc, !PT ;  /* 0x0000000213137812 */ /* 0x000fc800078efcff */
[----:B------:R-:W-:-:S13]  /*7a60*/  ISETP.NE.AND P0, PT, R19, 0x3, PT ;  /* 0x000000031300780c */ /* 0x000fda0003f05270 */
[----:B------:R-:W-:Y:S05]  /*7a70*/  @!P0 BRA `(.L_x_184) ;  /* 0x0000000000048947 */ /* 0x000fea0003800000 */
[----:B------:R-:W-:Y:S01]  /*7a80*/  BPT.TRAP 0x1 ;  /* 0x000000040000795c */ /* 0x000fe20000300000 */
.L_x_184:
[----:B------:R-:W0:Y:S01]  /*7a90*/  S2R R5, SR_CgaCtaId ;  /* 0x0000000000057919 */ /* 0x000e220000008800 */
[----:B------:R-:W-:Y:S02]  /*7aa0*/  MOV R2, 0x400 ;  /* 0x0000040000027802 */ /* 0x000fe40000000f00 */
[----:B------:R-:W-:Y:S02]  /*7ab0*/  SHF.L.U32 R4, R0, 0x1f, RZ ;  /* 0x0000001f00047819 */ /* 0x000fe400000006ff */
[----:B0-----:R-:W-:-:S05]  /*7ac0*/  LEA R2, R5, R2, 0x18 ;  /* 0x0000000205027211 */ /* 0x001fca00078ec0ff */
[----:B------:R-:W-:-:S04]  /*7ad0*/  VIADD R2, R2, 0x70 ;  /* 0x0000007002027836 */ /* 0x000fc80000000000 */
[C---:B------:R-:W-:Y:S02]  /*7ae0*/  IMAD R7, R3.reuse, 0x8, R2 ;  /* 0x0000000803077824 */ /* 0x040fe400078e0202 */
[----:B------:R-:W-:Y:S02]  /*7af0*/  VIADD R3, R3, 0x1 ;  /* 0x0000000103037836 */ /* 0x000fe40000000000 */
[----:B------:R-:W0:Y:S03]  /*7b00*/  SYNCS.PHASECHK.TRANS64.TRYWAIT P0, [R7+URZ], R4 ;  /* 0x00000004070075a7 */ /* 0x000e26000800017f */
[----:B------:R-:W-:-:S04]  /*7b10*/  ISETP.NE.AND P1, PT, R3, 0xe, PT ;  /* 0x0000000e0300780c */ /* 0x000fc80003f25270 */
[----:B------:R-:W-:Y:S02]  /*7b20*/  SEL R5, RZ, 0x1, P1 ;  /* 0x00000001ff057807 */ /* 0x000fe40000800000 */
[----:B------:R-:W-:Y:S02]  /*7b30*/  SEL R3, R3, RZ, P1 ;  /* 0x000000ff03037207 */ /* 0x000fe40000800000 */
[----:B------:R-:W-:-:S03]  /*7b40*/  LOP3.LUT R6, R0, R5, RZ, 0x3c, !PT ;  /* 0x0000000500067212 */ /* 0x000fc600078e3cff */
[----:B------:R-:W-:Y:S01]  /*7b50*/  IMAD R8, R3, 0x8, R2 ;  /* 0x0000000803087824 */ /* 0x000fe200078e0202 */
[----:B------:R-:W-:Y:S01]  /*7b60*/  SHF.L.U32 R5, R6, 0x1f, RZ ;  /* 0x0000001f06057819 */ /* 0x000fe200000006ff */
[----:B0-----:R-:W-:Y:S06]  /*7b70*/  @!P0 BRA `(.L_x_185) ;  /* 0x0000000800448947 */ /* 0x001fec0003800000 */
.L_x_206:
[----:B------:R-:W1:Y:S01]  /*7b80*/  SYNCS.PHASECHK.TRANS64.TRYWAIT P0, [R8+URZ], R5 ;  /* 0x00000005080075a7 */ /* 0x000e62000800017f */
[----:B------:R-:W-:-:S05]  /*7b90*/  VIADD R0, R3, 0x1 ;  /* 0x0000000103007836 */ /* 0x000fca0000000000 */
[----:B------:R-:W-:-:S04]  /*7ba0*/  ISETP.NE.AND P1, PT, R0, 0xe, PT ;  /* 0x0000000e0000780c */ /* 0x000fc80003f25270 */
[----:B------:R-:W-:Y:S02]  /*7bb0*/  SEL R3, RZ, 0x1, P1 ;  /* 0x00000001ff037807 */ /* 0x000fe40000800000 */
[----:B0-----:R-:W-:Y:S02]  /*7bc0*/  SEL R7, R0, RZ, P1 ;  /* 0x000000ff00077207 */ /* 0x001fe40000800000 */
[----:B------:R-:W-:-:S03]  /*7bd0*/  LOP3.LUT R6, R6, R3, RZ, 0x3c, !PT ;  /* 0x0000000306067212 */ /* 0x000fc600078e3cff */
[----:B------:R-:W-:Y:S01]  /*7be0*/  IMAD R9, R7, 0x8, R2 ;  /* 0x0000000807097824 */ /* 0x000fe200078e0202 */
[----:B------:R-:W-:Y:S01]  /*7bf0*/  SHF.L.U32 R4, R6, 0x1f, RZ ;  /* 0x0000001f06047819 */ /* 0x000fe200000006ff */
[----:B-1----:R-:W-:Y:S06]  /*7c00*/  @!P0 BRA `(.L_x_186) ;  /* 0x0000000800348947 */ /* 0x002fec0003800000 */
.L_x_207:
[----:B------:R-:W1:Y:S01]  /*7c10*/  SYNCS.PHASECHK.TRANS64.TRYWAIT P0, [R9+URZ], R4 ;  /* 0x00000004090075a7 */ /* 0x000e62000800017f */
[----:B------:R-:W-:-:S05]  /*7c20*/  VIADD R0, R7, 0x1 ;  /* 0x0000000107007836 */ /* 0x000fca0000000000 */
[----:B------:R-:W-:-:S04]  /*7c30*/  ISETP.NE.AND P1, PT, R0, 0xe, PT ;  /* 0x0000000e0000780c */ /* 0x000fc80003f25270 */
[----:B------:R-:W-:Y:S02]  /*7c40*/  SEL R3, RZ, 0x1, P1 ;  /* 0x00000001ff037807 */ /* 0x000fe40000800000 */
[----:B------:R-:W-:Y:S02]  /*7c50*/  SEL R7, R0, RZ, P1 ;  /* 0x000000ff00077207 */ /* 0x000fe40000800000 */
[----:B------:R-:W-:-:S03]  /*7c60*/  LOP3.LUT R6, R6, R3, RZ, 0x3c, !PT ;  /* 0x0000000306067212 */ /* 0x000fc600078e3cff */
[----:B0-----:R-:W-:Y:S01]  /*7c70*/  IMAD R8, R7, 0x8, R2 ;  /* 0x0000000807087824 */ /* 0x001fe200078e0202 */
[----:B------:R-:W-:Y:S01]  /*7c80*/  SHF.L.U32 R5, R6, 0x1f, RZ ;  /* 0x0000001f06057819 */ /* 0x000fe200000006ff */
[----:B-1----:R-:W-:Y:S06]  /*7c90*/  @!P0 BRA `(.L_x_187) ;  /* 0x0000000800248947 */ /* 0x002fec0003800000 */
.L_x_208:
        /* <DEDUP_REMOVED lines=9> */
.L_x_209:
        /* <DEDUP_REMOVED lines=9> */
.L_x_210:
        /* <DEDUP_REMOVED lines=9> */
.L_x_211:
        /* <DEDUP_REMOVED lines=9> */
.L_x_212:
        /* <DEDUP_REMOVED lines=9> */
.L_x_213:
        /* <DEDUP_REMOVED lines=9> */
.L_x_214:
        /* <DEDUP_REMOVED lines=9> */
.L_x_215:
        /* <DEDUP_REMOVED lines=9> */
.L_x_216:
[----:B------:R-:W1:Y:S01]  /*8120*/  SYNCS.PHASECHK.TRANS64.TRYWAIT P0, [R8+URZ], R5 ;  /* 0x00000005080075a7 */ /* 0x000e62000800017f */
[----:B------:R-:W-:-:S05]  /*8130*/  VIADD R0, R7, 0x1 ;  /* 0x0000000107007836 */ /* 0x000fca0000000000 */
[----:B------:R-:W-:-:S04]  /*8140*/  ISETP.NE.AND P1, PT, R0, 0xe, PT ;  /* 0x0000000e0000780c */ /* 0x000fc80003f25270 */
[----:B------:R-:W-:Y:S02]  /*8150*/  SEL R3, RZ, 0x1, P1 ;  /* 0x00000001ff037807 */ /* 0x000fe40000800000 */
[----:B------:R-:W-:Y:S02]  /*8160*/  SEL R7, R0, RZ, P1 ;  /* 0x000000ff00077207 */ /* 0x000fe40000800000 */
[----:B0-----:R-:W-:-:S03]  /*8170*/  LOP3.LUT R9, R6, R3, RZ, 0x3c, !PT ;  /* 0x0000000306097212 */ /* 0x001fc600078e3cff */
[----:B------:R-:W-:Y:S01]  /*8180*/  IMAD R11, R7, 0x8, R2 ;  /* 0x00000008070b7824 */ /* 0x000fe200078e0202 */
[----:B------:R-:W-:Y:S01]  /*8190*/  SHF.L.U32 R6, R9, 0x1f, RZ ;  /* 0x0000001f09067819 */ /* 0x000fe200000006ff */
[----:B-1----:R-:W-:Y:S06]  /*81a0*/  @!P0 BRA `(.L_x_196) ;  /* 0x0000000400948947 */ /* 0x002fec0003800000 */
.L_x_217:
[----:B------:R-:W1:Y:S01]  /*81b0*/  SYNCS.PHASECHK.TRANS64.TRYWAIT P0, [R11+URZ], R6 ;  /* 0x000000060b0075a7 */ /* 0x000e62000800017f */
[----:B------:R-:W-:-:S05]  /*81c0*/  VIADD R0, R7, 0x1 ;  /* 0x0000000107007836 */ /* 0x000fca0000000000 */
[----:B------:R-:W-:-:S04]  /*81d0*/  ISETP.NE.AND P1, PT, R0, 0xe, PT ;  /* 0x0000000e0000780c */ /* 0x000fc80003f25270 */
[----:B------:R-:W-:Y:S02]  /*81e0*/  SEL R4, RZ, 0x1, P1 ;  /* 0x00000001ff047807 */ /* 0x000fe40000800000 */
[----:B------:R-:W-:Y:S02]  /*81f0*/  SEL R3, R0, RZ, P1 ;  /* 0x000000ff00037207 */ /* 0x000fe40000800000 */
[----:B------:R-:W-:Y:S01]  /*8200*/  LOP3.LUT R0, R9, R4, RZ, 0x3c, !PT ;  /* 0x0000000409007212 */ /* 0x000fe200078e3cff */
[----:B-1----:R-:W-:Y:S06]  /*8210*/  @!P0 BRA `(.L_x_197) ;  /* 0x00000004008c8947 */ /* 0x002fec0003800000 */
.L_x_218:
[----:B------:R-:W-:Y:S01]  /*8220*/  IMAD R3, R3, 0x8, R2 ;  /* 0x0000000803037824 */ /* 0x000fe200078e0202 */
[----:B------:R-:W-:-:S07]  /*8230*/  SHF.L.U32 R0, R0, 0x1f, RZ ;  /* 0x0000001f00007819 */ /* 0x000fce00000006ff */
.L_x_198:
[----:B--2---:R2:W3:Y:S02]  /*8240*/  SYNCS.PHASECHK.TRANS64.TRYWAIT P0, [R3+URZ], R0 ;  /* 0x00000000030075a7 */ /* 0x0044e4000800017f */
[----:B---3--:R-:W-:Y:S05]  /*8250*/  @!P0 NANOSLEEP.SYNCS 0x989680 ;  /* 0x009896800000895d */ /* 0x008fea0003900000 */
[----:B------:R-:W3:Y:S02]  /*8260*/  @!P0 SYNCS.PHASECHK.TRANS64 P0, [R3+URZ], R0 ;  /* 0x00000000030085a7 */ /* 0x000ee4000800007f */
[----:B---3--:R-:W-:Y:S05]  /*8270*/  @!P0 BRA `(.L_x_198) ;  /* 0xfffffffc00f08947 */ /* 0x008fea000383ffff */
.L_x_183:
[----:B------:R-:W-:Y:S05]  /*8280*/  BSYNC B0 ;  /* 0x0000000000007941 */ /* 0x000fea0003800000 */
.L_x_182:
[----:B------:R-:W-:Y:S05]  /*8290*/  EXIT ;  /* 0x000000000000794d */ /* 0x000fea0003800000 */
.L_x_22:
[----:B---3--:R3:W4:Y:S02]  /*82a0*/  SYNCS.PHASECHK.TRANS64.TRYWAIT P1, [R3+URZ], R0 ;  /* 0x00000000030075a7 */ /* 0x008724000802017f */
[----:B----4-:R-:W-:Y:S05]  /*82b0*/  @!P1 NANOSLEEP.SYNCS 0x989680 ;  /* 0x009896800000995d */ /* 0x010fea0003900000 */
[----:B------:R-:W4:Y:S02]  /*82c0*/  @!P1 SYNCS.PHASECHK.TRANS64 P1, [R3+URZ], R0 ;  /* 0x00000000030095a7 */ /* 0x000f24000802007f */
[----:B----4-:R-:W-:Y:S05]  /*82d0*/  @!P1 BRA `(.L_x_22) ;  /* 0xfffffffc00f09947 */ /* 0x010fea000383ffff */
[----:B------:R-:W-:Y:S05]  /*82e0*/  BRA `(.L_x_21) ;  /* 0xffffff9000e47947 */ /* 0x000fea000383ffff */
.L_x_27:
[----:B-1----:R1:W2:Y:S02]  /*82f0*/  SYNCS.PHASECHK.TRANS64.TRYWAIT P1, [R5+URZ], R4 ;  /* 0x00000004050075a7 */ /* 0x0022a4000802017f */
[----:B--2---:R-:W-:Y:S05]  /*8300*/  @!P1 NANOSLEEP.SYNCS 0x989680 ;  /* 0x009896800000995d */ /* 0x004fea0003900000 */
[----:B------:R-:W2:Y:S02]  /*8310*/  @!P1 SYNCS.PHASECHK.TRANS64 P1, [R5+URZ], R4 ;  /* 0x00000004050095a7 */ /* 0x000ea4000802007f */
[----:B--2---:R-:W-:Y:S05]  /*8320*/  @!P1 BRA `(.L_x_27) ;  /* 0xfffffffc00f09947 */ /* 0x004fea000383ffff */
[----:B------:R-:W-:Y:S05]  /*8330*/  BRA `(.L_x_26) ;  /* 0xffffff9400947947 */ /* 0x000fea000383ffff */
.L_x_170:
[----:B------:R-:W-:Y:S01]  /*8340*/  BSSY B1, `(.L_x_199) ;  /* 0x0000006000017945 */ /* 0x000fe20003800000 */
[----:B------:R-:W-:-:S07]  /*8350*/  IMAD.MOV.U32 R15, RZ, RZ, -0x1 ;  /* 0xffffffffff0f7424 */ /* 0x000fce00078e00ff */
[----:B------:R-:W-:Y:S05]  /*8360*/  WARPSYNC.COLLECTIVE R15, `(.L_x_200) ;  /* 0x000000000f0c7348 */ /* 0x000fea0003c00000 */
[----:B------:R-:W-:Y:S02]  /*8370*/  ELECT P6, UR62, PT ;  /* 0x00000000003e782f */ /* 0x000fe400038c0000 */
[----:B------:R-:W-:Y:S01]  /*8380*/  MOV R14, UR62 ;  /* 0x0000003e000e7c02 */ /* 0x000fe20008000f00 */
[----:B------:R-:W-:Y:S10]  /*8390*/  ENDCOLLECTIVE ;  /* 0x000000000000791b */ /* 0x000ff40003800000 */
.L_x_200:
[----:B------:R-:W-:Y:S05]  /*83a0*/  BSYNC B1 ;  /* 0x0000000000017941 */ /* 0x000fea0003800000 */
.L_x_199:
[----:B------:R-:W-:Y:S05]  /*83b0*/  BRA `(.L_x_201) ;  /* 0xffffffe800d47947 */ /* 0x000fea000383ffff */
.L_x_173:
[----:B-1----:R1:W2:Y:S02]  /*83c0*/  SYNCS.PHASECHK.TRANS64.TRYWAIT P0, [R23+URZ+0x70], R14 ;  /* 0x0000700e170075a7 */ /* 0x0022a4000800017f */
[----:B--2---:R-:W-:Y:S05]  /*83d0*/  @!P0 NANOSLEEP.SYNCS 0x989680 ;  /* 0x009896800000895d */ /* 0x004fea0003900000 */
[----:B------:R-:W2:Y:S02]  /*83e0*/  @!P0 SYNCS.PHASECHK.TRANS64 P0, [R23+URZ+0x70], R14 ;  /* 0x0000700e170085a7 */ /* 0x000ea4000800007f */
[----:B--2---:R-:W-:Y:S05]  /*83f0*/  @!P0 BRA `(.L_x_173) ;  /* 0xfffffffc00f08947 */ /* 0x004fea000383ffff */
[----:B------:R-:W-:Y:S05]  /*8400*/  BRA `(.L_x_202) ;  /* 0xffffffec000c7947 */ /* 0x000fea000383ffff */
.L_x_181:
[----:B------:R-:W-:Y:S01]  /*8410*/  BSSY B0, `(.L_x_203) ;  /* 0x0000006000007945 */ /* 0x000fe20003800000 */
[----:B------:R-:W-:-:S07]  /*8420*/  IMAD.MOV.U32 R15, RZ, RZ, -0x1 ;  /* 0xffffffffff0f7424 */ /* 0x000fce00078e00ff */
[----:B------:R-:W-:Y:S05]  /*8430*/  WARPSYNC.COLLECTIVE R15, `(.L_x_204) ;  /* 0x000000000f0c7348 */ /* 0x000fea0003c00000 */
[----:B------:R-:W-:Y:S02]  /*8440*/  ELECT P6, UR62, PT ;  /* 0x00000000003e782f */ /* 0x000fe400038c0000 */
[----:B------:R-:W-:Y:S01]  /*8450*/  MOV R14, UR62 ;  /* 0x0000003e000e7c02 */ /* 0x000fe20008000f00 */
[----:B------:R-:W-:Y:S10]  /*8460*/  ENDCOLLECTIVE ;  /* 0x000000000000791b */ /* 0x000ff40003800000 */
.L_x_204:
[----:B------:R-:W-:Y:S05]  /*8470*/  BSYNC B0 ;  /* 0x0000000000007941 */ /* 0x000fea0003800000 */
.L_x_203:
[----:B------:R-:W-:Y:S05]  /*8480*/  BRA `(.L_x_205) ;  /* 0xfffffff400687947 */ /* 0x000fea000383ffff */
.L_x_185:
[----:B0-----:R0:W1:Y:S02]  /*8490*/  SYNCS.PHASECHK.TRANS64.TRYWAIT P0, [R7+URZ], R4 ;  /* 0x00000004070075a7 */ /* 0x001064000800017f */
[----:B-1----:R-:W-:Y:S05]  /*84a0*/  @!P0 NANOSLEEP.SYNCS 0x989680 ;  /* 0x009896800000895d */ /* 0x002fea0003900000 */
[----:B------:R-:W1:Y:S02]  /*84b0*/  @!P0 SYNCS.PHASECHK.TRANS64 P0, [R7+URZ], R4 ;  /* 0x00000004070085a7 */ /* 0x000e64000800007f */
[----:B-1----:R-:W-:Y:S05]  /*84c0*/  @!P0 BRA `(.L_x_185) ;  /* 0xfffffffc00f08947 */ /* 0x002fea000383ffff */
[----:B------:R-:W-:Y:S05]  /*84d0*/  BRA `(.L_x_206) ;  /* 0xfffffff400a87947 */ /* 0x000fea000383ffff */
.L_x_186:
[----:B0-----:R0:W1:Y:S02]  /*84e0*/  SYNCS.PHASECHK.TRANS64.TRYWAIT P0, [R8+URZ], R5 ;  /* 0x00000005080075a7 */ /* 0x001064000800017f */
[----:B-1----:R-:W-:Y:S05]  /*84f0*/  @!P0 NANOSLEEP.SYNCS 0x989680 ;  /* 0x009896800000895d */ /* 0x002fea0003900000 */
[----:B------:R-:W1:Y:S02]  /*8500*/  @!P0 SYNCS.PHASECHK.TRANS64 P0, [R8+URZ], R5 ;  /* 0x00000005080085a7 */ /* 0x000e64000800007f */
[----:B-1----:R-:W-:Y:S05]  /*8510*/  @!P0 BRA `(.L_x_186) ;  /* 0xfffffffc00f08947 */ /* 0x002fea000383ffff */
[----:B------:R-:W-:Y:S05]  /*8520*/  BRA `(.L_x_207) ;  /* 0xfffffff400b87947 */ /* 0x000fea000383ffff */
.L_x_187:
[----:B0-----:R0:W1:Y:S02]  /*8530*/  SYNCS.PHASECHK.TRANS64.TRYWAIT P0, [R9+URZ], R4 ;  /* 0x00000004090075a7 */ /* 0x001064000800017f */
[----:B-1----:R-:W-:Y:S05]  /*8540*/  @!P0 NANOSLEEP.SYNCS 0x989680 ;  /* 0x009896800000895d */ /* 0x002fea0003900000 */
[----:B------:R-:W1:Y:S02]  /*8550*/  @!P0 SYNCS.PHASECHK.TRANS64 P0, [R9+URZ], R4 ;  /* 0x00000004090085a7 */ /* 0x000e64000800007f */
[----:B-1----:R-:W-:Y:S05]  /*8560*/  @!P0 BRA `(.L_x_187) ;  /* 0xfffffffc00f08947 */ /* 0x002fea000383ffff */
[----:B------:R-:W-:Y:S05]  /*8570*/  BRA `(.L_x_208) ;  /* 0xfffffff400c87947 */ /* 0x000fea000383ffff */
.L_x_188:
[----:B0-----:R0:W1:Y:S02]  /*8580*/  SYNCS.PHASECHK.TRANS64.TRYWAIT P0, [R8+URZ], R5 ;  /* 0x00000005080075a7 */ /* 0x001064000800017f */
[----:B-1----:R-:W-:Y:S05]  /*8590*/  @!P0 NANOSLEEP.SYNCS 0x989680 ;  /* 0x009896800000895d */ /* 0x002fea0003900000 */
[----:B------:R-:W1:Y:S02]  /*85a0*/  @!P0 SYNCS.PHASECHK.TRANS64 P0, [R8+URZ], R5 ;  /* 0x00000005080085a7 */ /* 0x000e64000800007f */
[----:B-1----:R-:W-:Y:S05]  /*85b0*/  @!P0 BRA `(.L_x_188) ;  /* 0xfffffffc00f08947 */ /* 0x002fea000383ffff */
[----:B------:R-:W-:Y:S05]  /*85c0*/  BRA `(.L_x_209) ;  /* 0xfffffff400d87947 */ /* 0x000fea000383ffff */
.L_x_189:
[----:B0-----:R0:W1:Y:S02]  /*85d0*/  SYNCS.PHASECHK.TRANS64.TRYWAIT P0, [R9+URZ], R4 ;  /* 0x00000004090075a7 */ /* 0x001064000800017f */
[----:B-1----:R-:W-:Y:S05]  /*85e0*/  @!P0 NANOSLEEP.SYNCS 0x989680 ;  /* 0x009896800000895d */ /* 0x002fea0003900000 */
[----:B------:R-:W1:Y:S02]  /*85f0*/  @!P0 SYNCS.PHASECHK.TRANS64 P0, [R9+URZ], R4 ;  /* 0x00000004090085a7 */ /* 0x000e64000800007f */
[----:B-1----:R-:W-:Y:S05]  /*8600*/  @!P0 BRA `(.L_x_189) ;  /* 0xfffffffc00f08947 */ /* 0x002fea000383ffff */
[----:B------:R-:W-:Y:S05]  /*8610*/  BRA `(.L_x_210) ;  /* 0xfffffff400e87947 */ /* 0x000fea000383ffff */
.L_x_190:
[----:B0-----:R0:W1:Y:S02]  /*8620*/  SYNCS.PHASECHK.TRANS64.TRYWAIT P0, [R8+URZ], R5 ;  /* 0x00000005080075a7 */ /* 0x001064000800017f */
[----:B-1----:R-:W-:Y:S05]  /*8630*/  @!P0 NANOSLEEP.SYNCS 0x989680 ;  /* 0x009896800000895d */ /* 0x002fea0003900000 */
[----:B------:R-:W1:Y:S02]  /*8640*/  @!P0 SYNCS.PHASECHK.TRANS64 P0, [R8+URZ], R5 ;  /* 0x00000005080085a7 */ /* 0x000e64000800007f */
[----:B-1----:R-:W-:Y:S05]  /*8650*/  @!P0 BRA `(.L_x_190) ;  /* 0xfffffffc00f08947 */ /* 0x002fea000383ffff */
[----:B------:R-:W-:Y:S05]  /*8660*/  BRA `(.L_x_211) ;  /* 0xfffffff400f87947 */ /* 0x000fea000383ffff */
.L_x_191:
[----:B0-----:R0:W1:Y:S02]  /*8670*/  SYNCS.PHASECHK.TRANS64.TRYWAIT P0, [R9+URZ], R4 ;  /* 0x00000004090075a7 */ /* 0x001064000800017f */
[----:B-1----:R-:W-:Y:S05]  /*8680*/  @!P0 NANOSLEEP.SYNCS 0x989680 ;  /* 0x009896800000895d */ /* 0x002fea0003900000 */
[----:B------:R-:W1:Y:S02]  /*8690*/  @!P0 SYNCS.PHASECHK.TRANS64 P0, [R9+URZ], R4 ;  /* 0x00000004090085a7 */ /* 0x000e64000800007f */
[----:B-1----:R-:W-:Y:S05]  /*86a0*/  @!P0 BRA `(.L_x_191) ;  /* 0xfffffffc00f08947 */ /* 0x002fea000383ffff */
[----:B------:R-:W-:Y:S05]  /*86b0*/  BRA `(.L_x_212) ;  /* 0xfffffff800087947 */ /* 0x000fea000383ffff */
.L_x_192:
[----:B0-----:R0:W1:Y:S02]  /*86c0*/  SYNCS.PHASECHK.TRANS64.TRYWAIT P0, [R8+URZ], R5 ;  /* 0x00000005080075a7 */ /* 0x001064000800017f */
[----:B-1----:R-:W-:Y:S05]  /*86d0*/  @!P0 NANOSLEEP.SYNCS 0x989680 ;  /* 0x009896800000895d */ /* 0x002fea0003900000 */
[----:B------:R-:W1:Y:S02]  /*86e0*/  @!P0 SYNCS.PHASECHK.TRANS64 P0, [R8+URZ], R5 ;  /* 0x00000005080085a7 */ /* 0x000e64000800007f */
[----:B-1----:R-:W-:Y:S05]  /*86f0*/  @!P0 BRA `(.L_x_192) ;  /* 0xfffffffc00f08947 */ /* 0x002fea000383ffff */
[----:B------:R-:W-:Y:S05]  /*8700*/  BRA `(.L_x_213) ;  /* 0xfffffff800187947 */ /* 0x000fea000383ffff */
.L_x_193:
[----:B0-----:R0:W1:Y:S02]  /*8710*/  SYNCS.PHASECHK.TRANS64.TRYWAIT P0, [R9+URZ], R4 ;  /* 0x00000004090075a7 */ /* 0x001064000800017f */
[----:B-1----:R-:W-:Y:S05]  /*8720*/  @!P0 NANOSLEEP.SYNCS 0x989680 ;  /* 0x009896800000895d */ /* 0x002fea0003900000 */
[----:B------:R-:W1:Y:S02]  /*8730*/  @!P0 SYNCS.PHASECHK.TRANS64 P0, [R9+URZ], R4 ;  /* 0x00000004090085a7 */ /* 0x000e64000800007f */
[----:B-1----:R-:W-:Y:S05]  /*8740*/  @!P0 BRA `(.L_x_193) ;  /* 0xfffffffc00f08947 */ /* 0x002fea000383ffff */
[----:B------:R-:W-:Y:S05]  /*8750*/  BRA `(.L_x_214) ;  /* 0xfffffff800287947 */ /* 0x000fea000383ffff */
.L_x_194:
[----:B0-----:R0:W1:Y:S02]  /*8760*/  SYNCS.PHASECHK.TRANS64.TRYWAIT P0, [R8+URZ], R5 ;  /* 0x00000005080075a7 */ /* 0x001064000800017f */
[----:B-1----:R-:W-:Y:S05]  /*8770*/  @!P0 NANOSLEEP.SYNCS 0x989680 ;  /* 0x009896800000895d */ /* 0x002fea0003900000 */
[----:B------:R-:W1:Y:S02]  /*8780*/  @!P0 SYNCS.PHASECHK.TRANS64 P0, [R8+URZ], R5 ;  /* 0x00000005080085a7 */ /* 0x000e64000800007f */
[----:B-1----:R-:W-:Y:S05]  /*8790*/  @!P0 BRA `(.L_x_194) ;  /* 0xfffffffc00f08947 */ /* 0x002fea000383ffff */
[----:B------:R-:W-:Y:S05]  /*87a0*/  BRA `(.L_x_215) ;  /* 0xfffffff800387947 */ /* 0x000fea000383ffff */
.L_x_195:
[----:B0-----:R0:W1:Y:S02]  /*87b0*/  SYNCS.PHASECHK.TRANS64.TRYWAIT P0, [R9+URZ], R4 ;  /* 0x00000004090075a7 */ /* 0x001064000800017f */
[----:B-1----:R-:W-:Y:S05]  /*87c0*/  @!P0 NANOSLEEP.SYNCS 0x989680 ;  /* 0x009896800000895d */ /* 0x002fea0003900000 */
[----:B------:R-:W1:Y:S02]  /*87d0*/  @!P0 SYNCS.PHASECHK.TRANS64 P0, [R9+URZ], R4 ;  /* 0x00000004090085a7 */ /* 0x000e64000800007f */
[----:B-1----:R-:W-:Y:S05]  /*87e0*/  @!P0 BRA `(.L_x_195) ;  /* 0xfffffffc00f08947 */ /* 0x002fea000383ffff */
[----:B------:R-:W-:Y:S05]  /*87f0*/  BRA `(.L_x_216) ;  /* 0xfffffff800487947 */ /* 0x000fea000383ffff */
.L_x_196:
[----:B0-----:R0:W1:Y:S02]  /*8800*/  SYNCS.PHASECHK.TRANS64.TRYWAIT P0, [R8+URZ], R5 ;  /* 0x00000005080075a7 */ /* 0x001064000800017f */
[----:B-1----:R-:W-:Y:S05]  /*8810*/  @!P0 NANOSLEEP.SYNCS 0x989680 ;  /* 0x009896800000895d */ /* 0x002fea0003900000 */
[----:B------:R-:W1:Y:S02]  /*8820*/  @!P0 SYNCS.PHASECHK.TRANS64 P0, [R8+URZ], R5 ;  /* 0x00000005080085a7 */ /* 0x000e64000800007f */
[----:B-1----:R-:W-:Y:S05]  /*8830*/  @!P0 BRA `(.L_x_196) ;  /* 0xfffffffc00f08947 */ /* 0x002fea000383ffff */
[----:B------:R-:W-:Y:S05]  /*8840*/  BRA `(.L_x_217) ;  /* 0xfffffff800587947 */ /* 0x000fea000383ffff */
.L_x_197:
[----:B-1----:R1:W2:Y:S02]  /*8850*/  SYNCS.PHASECHK.TRANS64.TRYWAIT P0, [R11+URZ], R6 ;  /* 0x000000060b0075a7 */ /* 0x0022a4000800017f */
[----:B--2---:R-:W-:Y:S05]  /*8860*/  @!P0 NANOSLEEP.SYNCS 0x989680 ;  /* 0x009896800000895d */ /* 0x004fea0003900000 */
[----:B------:R-:W2:Y:S02]  /*8870*/  @!P0 SYNCS.PHASECHK.TRANS64 P0, [R11+URZ], R6 ;  /* 0x000000060b0085a7 */ /* 0x000ea4000800007f */
[----:B--2---:R-:W-:Y:S05]  /*8880*/  @!P0 BRA `(.L_x_197) ;  /* 0xfffffffc00f08947 */ /* 0x004fea000383ffff */
[----:B------:R-:W-:Y:S05]  /*8890*/  BRA `(.L_x_218) ;  /* 0xfffffff800607947 */ /* 0x000fea000383ffff */
.L_x_219:
[----:B------:R-:W-:-:S00]  /*88a0*/  BRA `(.L_x_219) ;  /* 0xfffffffc00fc7947 */ /* 0x000fc0000383ffff */
[----:B------:R-:W-:-:S00]  /*88b0*/  NOP ;  /* 0x0000000000007918 */ /* 0x000fc00000000000 */
        /* <DEDUP_REMOVED lines=12> */
.L_x_220:


//--------------------- .nv.global.init           --------------------------
	.section	.nv.global.init,"aw",@progbits
.nv.global.init:
	.type		$str$22,@object
	.size		$str$22,($str$23 - $str$22)
$str$22:
        /*0000*/ 	.byte	0x6b, 0x5f, 0x74, 0x69, 0x6c, 0x65, 0x5f, 0x63, 0x6f, 0x75, 0x6e, 0x74, 0x20, 0x3e, 0x3d, 0x20
        /*0010*/ 	.byte	0x31, 0x00
	.type		$str$23,@object
	.size		$str$23,(__unnamed_1 - $str$23)
$str$23:
        /*0012*/ 	.byte	0x2f, 0x74, 0x6d, 0x70, 0x2f, 0x63, 0x75, 0x74, 0x6c, 0x61, 0x73, 0x73, 0x5f, 0x73, 0x77, 0x65
        /*0022*/ 	.byte	0x65, 0x70, 0x5f, 0x73, 0x72, 0x63, 0x2f, 0x69, 0x6e, 0x63, 0x6c, 0x75, 0x64, 0x65, 0x2f, 0x63
        /*0032*/ 	.byte	0x75, 0x74, 0x6c, 0x61, 0x73, 0x73, 0x2f, 0x67, 0x65, 0x6d, 0x6d, 0x2f, 0x63, 0x6f, 0x6c, 0x6c
        /*0042*/ 	.byte	0x65, 0x63, 0x74, 0x69, 0x76, 0x65, 0x2f, 0x73, 0x6d, 0x39, 0x30, 0x5f, 0x6d, 0x6d, 0x61, 0x5f
        /*0052*/ 	.byte	0x74, 0x6d, 0x61, 0x5f, 0x67, 0x6d, 0x6d, 0x61, 0x5f, 0x73, 0x73, 0x5f, 0x77, 0x61, 0x72, 0x70
        /*0062*/ 	.byte	0x73, 0x70, 0x65, 0x63, 0x69, 0x61, 0x6c, 0x69, 0x7a, 0x65, 0x64, 0x2e, 0x68, 0x70, 0x70, 0x00
	.type		__unnamed_1,@object
	.size		__unnamed_1,(.L_0 - __unnamed_1)
__unnamed_1:
        /*0072*/ 	.byte	0x76, 0x6f, 0x69, 0x64, 0x20, 0x63, 0x75, 0x74, 0x6c, 0x61, 0x73, 0x73, 0x3a, 0x3a, 0x67, 0x65
        /* <DEDUP_REMOVED lines=180> */
        /*0bc2*/ 	.byte	0x74, 0x69, 0x74, 0x79, 0x5d, 0x00
.L_0:


//--------------------- .nv.shared._ZN7cutlass13device_kernelINS_4gemm6kernel13GemmUniversalIN4cute5tupleIJiiiiEEENS1_10collective13CollectiveMmaINS1_34MainloopSm90TmaGmmaWarpSpecializedILi14ENS5_IJNS4_1CILi2EEENSA_ILi1EEESC_EEENS1_35KernelTmaWarpSpecializedCooperativeEEENS5_IJNSA_ILi128EEESG_NSA_ILi32EEEEEENS_6half_tENS5_IJlSC_lEEESJ_SK_NS4_8TiledMMAINS4_8MMA_AtomIJNS4_4SM904GMMA26MMA_64x128x16_F32F16F16_SSILNSO_5MajorE0ELSQ_0ELNSO_7ScaleInE1ELSR_1EEEEEENS4_6LayoutISD_NS5_IJSC_NSA_ILi0EEESV_EEEEENS5_IJNS4_10UnderscoreESY_SY_EEEEENS4_13SM90_TMA_LOADENS4_14ComposedLayoutINS4_7SwizzleILi2ELi4ELi3EEENS4_18smem_ptr_flag_bitsILi16EEENSU_INS5_IJNSA_ILi8EEESH_EEENS5_IJSH_SC_EEEEEEEvNS4_8identityENS4_23SM90_TMA_LOAD_MULTICASTES1B_vS1C_EENS_8epilogue10collective6detail29Sm90TmaWarpSpecializedAdapterINS1G_15DefaultEpilogueISJ_SK_SK_NS1F_6thread17LinearCombinationISJ_Li1EffLNS1K_9ScaleType4KindE0ELNS_15FloatRoundStyleE2ESJ_EENS1_15EpilogueDefaultEEEEEvvEEEEvNT_6ParamsE --------------------------
	.section	.nv.shared._ZN7cutlass13device_kernelINS_4gemm6kernel13GemmUniversalIN4cute5tupleIJiiiiEEENS1_10collective13CollectiveMmaINS1_34MainloopSm90TmaGmmaWarpSpecializedILi14ENS5_IJNS4_1CILi2EEENSA_ILi1EEESC_EEENS1_35KernelTmaWarpSpecializedCooperativeEEENS5_IJNSA_ILi128EEESG_NSA_ILi32EEEEEENS_6half_tENS5_IJlSC_lEEESJ_SK_NS4_8TiledMMAINS4_8MMA_AtomIJNS4_4SM904GMMA26MMA_64x128x16_F32F16F16_SSILNSO_5MajorE0ELSQ_0ELNSO_7ScaleInE1ELSR_1EEEEEENS4_6LayoutISD_NS5_IJSC_NSA_ILi0EEESV_EEEEENS5_IJNS4_10UnderscoreESY_SY_EEEEENS4_13SM90_TMA_LOADENS4_14ComposedLayoutINS4_7SwizzleILi2ELi4ELi3EEENS4_18smem_ptr_flag_bitsILi16EEENSU_INS5_IJNSA_ILi8EEESH_EEENS5_IJSH_SC_EEEEEEEvNS4_8identityENS4_23SM90_TMA_LOAD_MULTICASTES1B_vS1C_EENS_8epilogue10collective6detail29Sm90TmaWarpSpecializedAdapterINS1G_15DefaultEpilogueISJ_SK_SK_NS1F_6thread17LinearCombinationISJ_Li1EffLNS1K_9ScaleType4KindE0ELNS_15FloatRoundStyleE2ESJ_EENS1_15EpilogueDefaultEEEEEvvEEEEvNT_6ParamsE,"aw",@nobits
	.sectionflags	@""
	.align	16
	.zero		1024


//--------------------- .nv.shared.reserved.0     --------------------------
	.section	.nv.shared.reserved.0,"aw",@nobits
	.weak		__nv_reservedSMEM_offset_0_alias
	.size		__nv_reservedSMEM_offset_0_alias, 0, 0
	.other		__nv_reservedSMEM_offset_0_alias,@"STO_CUDA_RESERVED_SHARED STV_DEFAULT"
__nv_reservedSMEM_offset_0_alias:
	.zero		0


//--------------------- .nv.global                --------------------------
	.section	.nv.global,"aw",@nobits
.nv.global:
	.type		_ZN39_INTERNAL_20c7f3b0_4_k_cu_b9f73784_33254cute1_E,@object
	.size		_ZN39_INTERNAL_20c7f3b0_4_k_cu_b9f73784_33254cute1_E,(_ZN39_INTERNAL_20c7f3b0_4_k_cu_b9f73784_33254cuda3std3__45__cpo6cbeginE - _ZN39_INTERNAL_20c7f3b0_4_k_cu_b9f73784_33254cute1_E)
_ZN39_INTERNAL_20c7f3b0_4_k_cu_b9f73784_33254cute1_E:
	.zero		1
	.type		_ZN39_INTERNAL_20c7f3b0_4_k_cu_b9f73784_33254cuda3std3__45__cpo6cbeginE,@object
	.size		_ZN39_INTERNAL_20c7f3b0_4_k_cu_b9f73784_33254cuda3std3__45__cpo6cbeginE,(_ZN39_INTERNAL_20c7f3b0_4_k_cu_b9f73784_33254cuda3std3__48in_placeE - _ZN39_INTERNAL_20c7f3b0_4_k_cu_b9f73784_33254cuda3std3__45__cpo6cbeginE)
_ZN39_INTERNAL_20c7f3b0_4_k_cu_b9f73784_33254cuda3std3__45__cpo6cbeginE:
	.zero		1
	.type		_ZN39_INTERNAL_20c7f3b0_4_k_cu_b9f73784_33254cuda3std3__48in_placeE,@object
	.size		_ZN39_INTERNAL_20c7f3b0_4_k_cu_b9f73784_33254cuda3std3__48in_placeE,(_ZN39_INTERNAL_20c7f3b0_4_k_cu_b9f73784_33254cuda3std6ranges3__45__cpo9iter_moveE - _ZN39_INTERNAL_20c7f3b0_4_k_cu_b9f73784_33254cuda3std3__48in_placeE)
_ZN39_INTERNAL_20c7f3b0_4_k_cu_b9f73784_33254cuda3std3__48in_placeE:
	.zero		1
	.type		_ZN39_INTERNAL_20c7f3b0_4_k_cu_b9f73784_33254cuda3std6ranges3__45__cpo9iter_moveE,@object
	.size		_ZN39_INTERNAL_20c7f3b0_4_k_cu_b9f73784_33254cuda3std6ranges3__45__cpo9iter_moveE,(_ZN39_INTERNAL_20c7f3b0_4_k_cu_b9f73784_33254cuda3std3__45__cpo5beginE - _ZN39_INTERNAL_20c7f3b0_4_k_cu_b9f73784_33254cuda3std6ranges3__45__cpo9iter_moveE)
_ZN39_INTERNAL_20c7f3b0_4_k_cu_b9f73784_33254cuda3std6ranges3__45__cpo9iter_moveE:
	.zero		1
	.type		_ZN39_INTERNAL_20c7f3b0_4_k_cu_b9f73784_33254cuda3std3__45__cpo5beginE,@object
	.size		_ZN39_INTERNAL_20c7f3b0_4_k_cu_b9f73784_33254cuda3std3__45__cpo5beginE,(_ZN39_INTERNAL_20c7f3b0_4_k_cu_b9f73784_33254cuda3std3__441_GLOBAL__N__20c7f3b0_4_k_cu_b9f73784_33256ignoreE - _ZN39_INTERNAL_20c7f3b0_4_k_cu_b9f73784_33254cuda3std3__45__cpo5beginE)
_ZN39_INTERNAL_20c7f3b0_4_k_cu_b9f73784_33254cuda3std3__45__cpo5beginE:
	.zero		1
	.type		_ZN39_INTERNAL_20c7f3b0_4_k_cu_b9f73784_33254cuda3std3__441_GLOBAL__N__20c7f3b0_4_k_cu_b9f73784_33256ignoreE,@object
	.size		_ZN39_INTERNAL_20c7f3b0_4_k_cu_b9f73784_33254cuda3std3__441_GLOBAL__N__20c7f3b0_4_k_cu_b9f73784_33256ignoreE,(_ZN39_INTERNAL_20c7f3b0_4_k_cu_b9f73784_33254cute7productE - _ZN39_INTERNAL_20c7f3b0_4_k_cu_b9f73784_33254cuda3std3__441_GLOBAL__N__20c7f3b0_4_k_cu_b9f73784_33256ignoreE)
_ZN39_INTERNAL_20c7f3b0_4_k_cu_b9f73784_33254cuda3std3__441_GLOBAL__N__20c7f3b0_4_k_cu_b9f73784_33256ignoreE:
	.zero		1
	.type		_ZN39_INTERNAL_20c7f3b0_4_k_cu_b9f73784_33254cute7productE,@object
	.size		_ZN39_INTERNAL_20c7f3b0_4_k_cu_b9f73784_33254cute7productE,(_ZN39_INTERNAL_20c7f3b0_4_k_cu_b9f73784_33254cuda3std3__45__cpo3endE - _ZN39_INTERNAL_20c7f3b0_4_k_cu_b9f73784_33254cute7productE)
_ZN39_INTERNAL_20c7f3b0_4_k_cu_b9f73784_33254cute7productE:
	.zero		1
	.type		_ZN39_INTERNAL_20c7f3b0_4_k_cu_b9f73784_33254cuda3std3__45__cpo3endE,@object
	.size		_ZN39_INTERNAL_20c7f3b0_4_k_cu_b9f73784_33254cuda3std3__45__cpo3endE,(_ZN39_INTERNAL_20c7f3b0_4_k_cu_b9f73784_33254cuda3std3__419piecewise_constructE - _ZN39_INTERNAL_20c7f3b0_4_k_cu_b9f73784_33254cuda3std3__45__cpo3endE)
_ZN39_INTERNAL_20c7f3b0_4_k_cu_b9f73784_33254cuda3std3__45__cpo3endE:
	.zero		1
	.type		_ZN39_INTERNAL_20c7f3b0_4_k_cu_b9f73784_33254cuda3std3__419piecewise_constructE,@object
	.size		_ZN39_INTERNAL_20c7f3b0_4_k_cu_b9f73784_33254cuda3std3__419piecewise_constructE,(_ZN39_INTERNAL_20c7f3b0_4_k_cu_b9f73784_33254cuda3std3__45__cpo4cendE - _ZN39_INTERNAL_20c7f3b0_4_k_cu_b9f73784_33254cuda3std3__419piecewise_constructE)
_ZN39_INTERNAL_20c7f3b0_4_k_cu_b9f73784_33254cuda3std3__419piecewise_constructE:
	.zero		1
	.type		_ZN39_INTERNAL_20c7f3b0_4_k_cu_b9f73784_33254cuda3std3__45__cpo4cendE,@object
	.size		_ZN39_INTERNAL_20c7f3b0_4_k_cu_b9f73784_33254cuda3std3__45__cpo4cendE,(_ZN39_INTERNAL_20c7f3b0_4_k_cu_b9f73784_33254cuda3std6ranges3__45__cpo4swapE - _ZN39_INTERNAL_20c7f3b0_4_k_cu_b9f73784_33254cuda3std3__45__cpo4cendE)
_ZN39_INTERNAL_20c7f3b0_4_k_cu_b9f73784_33254cuda3std3__45__cpo4cendE:
	.zero		1
	.type		_ZN39_INTERNAL_20c7f3b0_4_k_cu_b9f73784_33254cuda3std6ranges3__45__cpo4swapE,@object
	.size		_ZN39_INTERNAL_20c7f3b0_4_k_cu_b9f73784_33254cuda3std6ranges3__45__cpo4swapE,(.L_8 - _ZN39_INTERNAL_20c7f3b0_4_k_cu_b9f73784_33254cuda3std6ranges3__45__cpo4swapE)
_ZN39_INTERNAL_20c7f3b0_4_k_cu_b9f73784_33254cuda3std6ranges3__45__cpo4swapE:
	.zero		1
.L_8:


//--------------------- .nv.constant0._ZN7cutlass13device_kernelINS_4gemm6kernel13GemmUniversalIN4cute5tupleIJiiiiEEENS1_10collective13CollectiveMmaINS1_34MainloopSm90TmaGmmaWarpSpecializedILi14ENS5_IJNS4_1CILi2EEENSA_ILi1EEESC_EEENS1_35KernelTmaWarpSpecializedCooperativeEEENS5_IJNSA_ILi128EEESG_NSA_ILi32EEEEEENS_6half_tENS5_IJlSC_lEEESJ_SK_NS4_8TiledMMAINS4_8MMA_AtomIJNS4_4SM904GMMA26MMA_64x128x16_F32F16F16_SSILNSO_5MajorE0ELSQ_0ELNSO_7ScaleInE1ELSR_1EEEEEENS4_6LayoutISD_NS5_IJSC_NSA_ILi0EEESV_EEEEENS5_IJNS4_10UnderscoreESY_SY_EEEEENS4_13SM90_TMA_LOADENS4_14ComposedLayoutINS4_7SwizzleILi2ELi4ELi3EEENS4_18smem_ptr_flag_bitsILi16EEENSU_INS5_IJNSA_ILi8EEESH_EEENS5_IJSH_SC_EEEEEEEvNS4_8identityENS4_23SM90_TMA_LOAD_MULTICASTES1B_vS1C_EENS_8epilogue10collective6detail29Sm90TmaWarpSpecializedAdapterINS1G_15DefaultEpilogueISJ_SK_SK_NS1F_6thread17LinearCombinationISJ_Li1EffLNS1K_9ScaleType4KindE0ELNS_15FloatRoundStyleE2ESJ_EENS1_15EpilogueDefaultEEEEEvvEEEEvNT_6ParamsE --------------------------
	.section	.nv.constant0._ZN7cutlass13device_kernelINS_4gemm6kernel13GemmUniversalIN4cute5tupleIJiiiiEEENS1_10collective13CollectiveMmaINS1_34MainloopSm90TmaGmmaWarpSpecializedILi14ENS5_IJNS4_1CILi2EEENSA_ILi1EEESC_EEENS1_35KernelTmaWarpSpecializedCooperativeEEENS5_IJNSA_ILi128EEESG_NSA_ILi32EEEEEENS_6half_tENS5_IJlSC_lEEESJ_SK_NS4_8TiledMMAINS4_8MMA_AtomIJNS4_4SM904GMMA26MMA_64x128x16_F32F16F16_SSILNSO_5MajorE0ELSQ_0ELNSO_7ScaleInE1ELSR_1EEEEEENS4_6LayoutISD_NS5_IJSC_NSA_ILi0EEESV_EEEEENS5_IJNS4_10UnderscoreESY_SY_EEEEENS4_13SM90_TMA_LOADENS4_14ComposedLayoutINS4_7SwizzleILi2ELi4ELi3EEENS4_18smem_ptr_flag_bitsILi16EEENSU_INS5_IJNSA_ILi8EEESH_EEENS5_IJSH_SC_EEEEEEEvNS4_8identityENS4_23SM90_TMA_LOAD_MULTICASTES1B_vS1C_EENS_8epilogue10collective6detail29Sm90TmaWarpSpecializedAdapterINS1G_15DefaultEpilogueISJ_SK_SK_NS1F_6thread17LinearCombinationISJ_Li1EffLNS1K_9ScaleType4KindE0ELNS_15FloatRoundStyleE2ESJ_EENS1_15EpilogueDefaultEEEEEvvEEEEvNT_6ParamsE,"a",@progbits
	.sectionflags	@""
	.align	4
.nv.constant0._ZN7cutlass13device_kernelINS_4gemm6kernel13GemmUniversalIN4cute5tupleIJiiiiEEENS1_10collective13CollectiveMmaINS1_34MainloopSm90TmaGmmaWarpSpecializedILi14ENS5_IJNS4_1CILi2EEENSA_ILi1EEESC_EEENS1_35KernelTmaWarpSpecializedCooperativeEEENS5_IJNSA_ILi128EEESG_NSA_ILi32EEEEEENS_6half_tENS5_IJlSC_lEEESJ_SK_NS4_8TiledMMAINS4_8MMA_AtomIJNS4_4SM904GMMA26MMA_64x128x16_F32F16F16_SSILNSO_5MajorE0ELSQ_0ELNSO_7ScaleInE1ELSR_1EEEEEENS4_6LayoutISD_NS5_IJSC_NSA_ILi0EEESV_EEEEENS5_IJNS4_10UnderscoreESY_SY_EEEEENS4_13SM90_TMA_LOADENS4_14ComposedLayoutINS4_7SwizzleILi2ELi4ELi3EEENS4_18smem_ptr_flag_bitsILi16EEENSU_INS5_IJNSA_ILi8EEESH_EEENS5_IJSH_SC_EEEEEEEvNS4_8identityENS4_23SM90_TMA_LOAD_MULTICASTES1B_vS1C_EENS_8epilogue10collective6detail29Sm90TmaWarpSpecializedAdapterINS1G_15DefaultEpilogueISJ_SK_SK_NS1F_6thread17LinearCombinationISJ_Li1EffLNS1K_9ScaleType4KindE0ELNS_15FloatRoundStyleE2ESJ_EENS1_15EpilogueDefaultEEEEEvvEEEEvNT_6ParamsE:
	.zero		1664


//--------------------- SYMBOLS --------------------------

	.type		.nv.reservedSmem.offset0,@object
	.size		.nv.reservedSmem.offset0,0x4
	.type		__assertfail,@function
